// auto-generated by cutlass_sweep.gemm — config: {"arch": "sm_90", "cluster_m": 1, "cluster_n": 1, "dtype": "e4m3", "dtype_b": "e4m3", "layout": "nn", "stages": 0, "tile_k": 128, "tile_m": 128, "tile_n": 256}
#include "cutlass/cutlass.h"
#include "cutlass/gemm/collective/collective_builder.hpp"
#include "cutlass/gemm/device/gemm_universal_adapter.h"
#include "cutlass/gemm/kernel/gemm_universal.hpp"
#include "cutlass/epilogue/collective/collective_builder.hpp"

using ElemA = cutlass::float_e4m3_t;
using ElemB = cutlass::float_e4m3_t;
using ElemCD = cutlass::float_e4m3_t;
using Acc  = float;
using TileShape    = cute::Shape<cute::_128, cute::_256, cute::_128>;
using ClusterShape = cute::Shape<cute::_1, cute::_1, cute::_1>;

using CollectiveEpilogue = typename cutlass::epilogue::collective::CollectiveBuilder<
    cutlass::arch::Sm90, cutlass::arch::OpClassTensorOp,
    TileShape, ClusterShape,
    cutlass::epilogue::collective::EpilogueTileAuto,
    Acc, Acc,
    ElemCD, cutlass::layout::RowMajor, 128 / cutlass::sizeof_bits<ElemCD>::value,
    ElemCD, cutlass::layout::RowMajor, 128 / cutlass::sizeof_bits<ElemCD>::value,
    cutlass::epilogue::collective::EpilogueScheduleAuto
  >::CollectiveOp;

using CollectiveMainloop = typename cutlass::gemm::collective::CollectiveBuilder<
    cutlass::arch::Sm90, cutlass::arch::OpClassTensorOp,
    ElemA, cutlass::layout::RowMajor, 128 / cutlass::sizeof_bits<ElemA>::value,
    ElemB, cutlass::layout::RowMajor, 128 / cutlass::sizeof_bits<ElemB>::value,
    Acc,
    TileShape, ClusterShape,
    cutlass::gemm::collective::StageCountAutoCarveout<static_cast<int>(sizeof(typename CollectiveEpilogue::SharedStorage))>,
    cutlass::gemm::collective::KernelScheduleAuto
  >::CollectiveOp;

using GemmKernel = cutlass::gemm::kernel::GemmUniversal<
    cute::Shape<int,int,int,int>,
    CollectiveMainloop,
    CollectiveEpilogue
>;
using Gemm = cutlass::gemm::device::GemmUniversalAdapter<GemmKernel>;

// Force the device kernel symbol into the cubin without needing a host main.
auto* _anchor = &cutlass::device_kernel<GemmKernel>;


// ===== COMPILED SASS (sm_90a) =====

	.target	sm_90a

	.elftype	@"ET_EXEC"


//--------------------- .note.nv.tkinfo           --------------------------
	.section	.note.nv.tkinfo,"",@"SHT_NOTE"
	.sectionflags	@"SHF_NOTE_NV_TKINFO"
	.tkinfo
        /*0018*/ 	.word	0x00000002
        /*0030*/ 	.string	""
        /*0030*/ 	.string	"ptxas"
        /*0030*/ 	.string	"Cuda compilation tools, release 13.0, V13.0.88"
        /*0030*/ 	.string	"Build cuda_13.0.r13.0/compiler.36424714_0"
        /*0030*/ 	.string	"-arch sm_90a -m 64 "



//--------------------- .note.nv.cuinfo           --------------------------
	.section	.note.nv.cuinfo,"",@"SHT_NOTE"
	.sectionflags	@"SHF_NOTE_NV_CUINFO"
        /*0018*/ 	.short	0x0002
        /*001a*/ 	.short	0x005a
        /*001c*/ 	.short	0x0082
	.zero		2


//--------------------- .nv.info                  --------------------------
	.section	.nv.info,"",@"SHT_CUDA_INFO"
	.align	4


	//----- nvinfo : EIATTR_REGCOUNT
	.align		4
        /*0000*/ 	.byte	0x04, 0x2f
        /*0002*/ 	.short	(.L_16 - .L_15)
	.align		4
.L_15:
        /*0004*/ 	.word	index@(_ZN7cutlass13device_kernelINS_4gemm6kernel13GemmUniversalIN4cute5tupleIJiiiiEEENS1_10collective13CollectiveMmaINS1_39MainloopSm90TmaGmmaRmemAWarpSpecializedILi4ENS5_IJNS4_1CILi1EEESB_SB_EEENS1_35KernelTmaWarpSpecializedCooperativeEEENS5_IJNSA_ILi128EEENSA_ILi256EEESF_EEENS_12float_e4m3_tENS5_IJlSB_lEEESI_NS5_IJSB_llEEENS4_8TiledMMAINS4_8MMA_AtomIJNS4_4SM904GMMA31MMA_64x256x32_F32E4M3E4M3_RS_TNILNSO_7ScaleInE1ELSQ_1EEEEEENS4_6LayoutINS5_IJNSA_ILi2EEESB_SB_EEENS5_IJSB_NSA_ILi0EEESW_EEEEENS5_IJNS4_10UnderscoreESZ_SZ_EEEEENS4_13SM90_TMA_LOADENS4_14ComposedLayoutINS4_7SwizzleILi3ELi4ELi3EEENS4_18smem_ptr_flag_bitsILi8EEENST_INS5_IJNSA_ILi8EEESF_EEENS5_IJSF_SB_EEEEEEEvNS4_8identityES12_NS13_IS15_S17_NST_INS5_IJSF_S18_EEENS5_IJSB_SF_EEEEEEENS4_9Copy_AtomIJNS4_39AutoVectorizingCopyWithAssumedAlignmentILi128EEESI_EEES1D_EENS_8epilogue10collective6detail29Sm90TmaWarpSpecializedAdapterINS1O_15DefaultEpilogueISI_SJ_SJ_NS1N_6thread17LinearCombinationISI_Li1EffLNS1S_9ScaleType4KindE0ELNS_15FloatRoundStyleE2ESI_EENS1_15EpilogueDefaultEEEEEvvEEEEvNT_6ParamsE)
        /*0008*/ 	.word	0x000000a8


	//----- nvinfo : EIATTR_FRAME_SIZE
	.align		4
.L_16:
        /*000c*/ 	.byte	0x04, 0x11
        /*000e*/ 	.short	(.L_18 - .L_17)
	.align		4
.L_17:
        /*0010*/ 	.word	index@(_ZN7cutlass13device_kernelINS_4gemm6kernel13GemmUniversalIN4cute5tupleIJiiiiEEENS1_10collective13CollectiveMmaINS1_39MainloopSm90TmaGmmaRmemAWarpSpecializedILi4ENS5_IJNS4_1CILi1EEESB_SB_EEENS1_35KernelTmaWarpSpecializedCooperativeEEENS5_IJNSA_ILi128EEENSA_ILi256EEESF_EEENS_12float_e4m3_tENS5_IJlSB_lEEESI_NS5_IJSB_llEEENS4_8TiledMMAINS4_8MMA_AtomIJNS4_4SM904GMMA31MMA_64x256x32_F32E4M3E4M3_RS_TNILNSO_7ScaleInE1ELSQ_1EEEEEENS4_6LayoutINS5_IJNSA_ILi2EEESB_SB_EEENS5_IJSB_NSA_ILi0EEESW_EEEEENS5_IJNS4_10UnderscoreESZ_SZ_EEEEENS4_13SM90_TMA_LOADENS4_14ComposedLayoutINS4_7SwizzleILi3ELi4ELi3EEENS4_18smem_ptr_flag_bitsILi8EEENST_INS5_IJNSA_ILi8EEESF_EEENS5_IJSF_SB_EEEEEEEvNS4_8identityES12_NS13_IS15_S17_NST_INS5_IJSF_S18_EEENS5_IJSB_SF_EEEEEEENS4_9Copy_AtomIJNS4_39AutoVectorizingCopyWithAssumedAlignmentILi128EEESI_EEES1D_EENS_8epilogue10collective6detail29Sm90TmaWarpSpecializedAdapterINS1O_15DefaultEpilogueISI_SJ_SJ_NS1N_6thread17LinearCombinationISI_Li1EffLNS1S_9ScaleType4KindE0ELNS_15FloatRoundStyleE2ESI_EENS1_15EpilogueDefaultEEEEEvvEEEEvNT_6ParamsE)
        /*0014*/ 	.word	0x00000000


	//----- nvinfo : EIATTR_MIN_STACK_SIZE
	.align		4
.L_18:
        /*0018*/ 	.byte	0x04, 0x12
        /*001a*/ 	.short	(.L_20 - .L_19)
	.align		4
.L_19:
        /*001c*/ 	.word	index@(_ZN7cutlass13device_kernelINS_4gemm6kernel13GemmUniversalIN4cute5tupleIJiiiiEEENS1_10collective13CollectiveMmaINS1_39MainloopSm90TmaGmmaRmemAWarpSpecializedILi4ENS5_IJNS4_1CILi1EEESB_SB_EEENS1_35KernelTmaWarpSpecializedCooperativeEEENS5_IJNSA_ILi128EEENSA_ILi256EEESF_EEENS_12float_e4m3_tENS5_IJlSB_lEEESI_NS5_IJSB_llEEENS4_8TiledMMAINS4_8MMA_AtomIJNS4_4SM904GMMA31MMA_64x256x32_F32E4M3E4M3_RS_TNILNSO_7ScaleInE1ELSQ_1EEEEEENS4_6LayoutINS5_IJNSA_ILi2EEESB_SB_EEENS5_IJSB_NSA_ILi0EEESW_EEEEENS5_IJNS4_10UnderscoreESZ_SZ_EEEEENS4_13SM90_TMA_LOADENS4_14ComposedLayoutINS4_7SwizzleILi3ELi4ELi3EEENS4_18smem_ptr_flag_bitsILi8EEENST_INS5_IJNSA_ILi8EEESF_EEENS5_IJSF_SB_EEEEEEEvNS4_8identityES12_NS13_IS15_S17_NST_INS5_IJSF_S18_EEENS5_IJSB_SF_EEEEEEENS4_9Copy_AtomIJNS4_39AutoVectorizingCopyWithAssumedAlignmentILi128EEESI_EEES1D_EENS_8epilogue10collective6detail29Sm90TmaWarpSpecializedAdapterINS1O_15DefaultEpilogueISI_SJ_SJ_NS1N_6thread17LinearCombinationISI_Li1EffLNS1S_9ScaleType4KindE0ELNS_15FloatRoundStyleE2ESI_EENS1_15EpilogueDefaultEEEEEvvEEEEvNT_6ParamsE)
        /*0020*/ 	.word	0x00000000
.L_20:


//--------------------- .nv.compat                --------------------------
	.section	.nv.compat,"",@"SHT_CUDA_COMPAT_INFO"
	.align	4
        /*0000*/ 	.byte	0x02, 0x09, 0x01, 0x00, 0x02, 0x02, 0x04, 0x00, 0x02, 0x05, 0x05, 0x00, 0x03, 0x07, 0x01, 0x01
        /*0010*/ 	.byte	0x02, 0x03, 0x01, 0x00, 0x02, 0x06, 0x01, 0x00, 0x04, 0x0b, 0x08, 0x00, 0x00, 0x00, 0x00, 0x00
        /*0020*/ 	.byte	0x00, 0x00, 0x00, 0x00


//--------------------- .nv.info._ZN7cutlass13device_kernelINS_4gemm6kernel13GemmUniversalIN4cute5tupleIJiiiiEEENS1_10collective13CollectiveMmaINS1_39MainloopSm90TmaGmmaRmemAWarpSpecializedILi4ENS5_IJNS4_1CILi1EEESB_SB_EEENS1_35KernelTmaWarpSpecializedCooperativeEEENS5_IJNSA_ILi128EEENSA_ILi256EEESF_EEENS_12float_e4m3_tENS5_IJlSB_lEEESI_NS5_IJSB_llEEENS4_8TiledMMAINS4_8MMA_AtomIJNS4_4SM904GMMA31MMA_64x256x32_F32E4M3E4M3_RS_TNILNSO_7ScaleInE1ELSQ_1EEEEEENS4_6LayoutINS5_IJNSA_ILi2EEESB_SB_EEENS5_IJSB_NSA_ILi0EEESW_EEEEENS5_IJNS4_10UnderscoreESZ_SZ_EEEEENS4_13SM90_TMA_LOADENS4_14ComposedLayoutINS4_7SwizzleILi3ELi4ELi3EEENS4_18smem_ptr_flag_bitsILi8EEENST_INS5_IJNSA_ILi8EEESF_EEENS5_IJSF_SB_EEEEEEEvNS4_8identityES12_NS13_IS15_S17_NST_INS5_IJSF_S18_EEENS5_IJSB_SF_EEEEEEENS4_9Copy_AtomIJNS4_39AutoVectorizingCopyWithAssumedAlignmentILi128EEESI_EEES1D_EENS_8epilogue10collective6detail29Sm90TmaWarpSpecializedAdapterINS1O_15DefaultEpilogueISI_SJ_SJ_NS1N_6thread17LinearCombinationISI_Li1EffLNS1S_9ScaleType4KindE0ELNS_15FloatRoundStyleE2ESI_EENS1_15EpilogueDefaultEEEEEvvEEEEvNT_6ParamsE --------------------------
	.section	.nv.info._ZN7cutlass13device_kernelINS_4gemm6kernel13GemmUniversalIN4cute5tupleIJiiiiEEENS1_10collective13CollectiveMmaINS1_39MainloopSm90TmaGmmaRmemAWarpSpecializedILi4ENS5_IJNS4_1CILi1EEESB_SB_EEENS1_35KernelTmaWarpSpecializedCooperativeEEENS5_IJNSA_ILi128EEENSA_ILi256EEESF_EEENS_12float_e4m3_tENS5_IJlSB_lEEESI_NS5_IJSB_llEEENS4_8TiledMMAINS4_8MMA_AtomIJNS4_4SM904GMMA31MMA_64x256x32_F32E4M3E4M3_RS_TNILNSO_7ScaleInE1ELSQ_1EEEEEENS4_6LayoutINS5_IJNSA_ILi2EEESB_SB_EEENS5_IJSB_NSA_ILi0EEESW_EEEEENS5_IJNS4_10UnderscoreESZ_SZ_EEEEENS4_13SM90_TMA_LOADENS4_14ComposedLayoutINS4_7SwizzleILi3ELi4ELi3EEENS4_18smem_ptr_flag_bitsILi8EEENST_INS5_IJNSA_ILi8EEESF_EEENS5_IJSF_SB_EEEEEEEvNS4_8identityES12_NS13_IS15_S17_NST_INS5_IJSF_S18_EEENS5_IJSB_SF_EEEEEEENS4_9Copy_AtomIJNS4_39AutoVectorizingCopyWithAssumedAlignmentILi128EEESI_EEES1D_EENS_8epilogue10collective6detail29Sm90TmaWarpSpecializedAdapterINS1O_15DefaultEpilogueISI_SJ_SJ_NS1N_6thread17LinearCombinationISI_Li1EffLNS1S_9ScaleType4KindE0ELNS_15FloatRoundStyleE2ESI_EENS1_15EpilogueDefaultEEEEEvvEEEEvNT_6ParamsE,"",@"SHT_CUDA_INFO"
	.sectionflags	@""
	.align	4


	//----- nvinfo : EIATTR_CUDA_API_VERSION
	.align		4
        /*0000*/ 	.byte	0x04, 0x37
        /*0002*/ 	.short	(.L_22 - .L_21)
.L_21:
        /*0004*/ 	.word	0x00000082


	//----- nvinfo : EIATTR_KPARAM_INFO
	.align		4
.L_22:
        /*0008*/ 	.byte	0x04, 0x17
        /*000a*/ 	.short	(.L_24 - .L_23)
.L_23:
        /*000c*/ 	.word	0x00000000
        /*0010*/ 	.short	0x0000
        /*0012*/ 	.short	0x0070
        /*0014*/ 	.byte	0x00, 0xf0, 0x01, 0x10


	//----- nvinfo : EIATTR_SPARSE_MMA_MASK
	.align		4
.L_24:
        /*0018*/ 	.byte	0x03, 0x50
        /*001a*/ 	.short	0x0000


	//----- nvinfo : EIATTR_MAXREG_COUNT
	.align		4
        /*001c*/ 	.byte	0x03, 0x1b
        /*001e*/ 	.short	0x00a8


	//----- nvinfo : EIATTR_NUM_BARRIERS
	.align		4
        /*0020*/ 	.byte	0x02, 0x4c
        /*0022*/ 	.byte	0x01
	.zero		1


	//----- nvinfo : EIATTR_EXTERNS
	.align		4
        /*0024*/ 	.byte	0x04, 0x0f
        /*0026*/ 	.short	(.L_26 - .L_25)


	//   ....[0]....
	.align		4
.L_25:
        /*0028*/ 	.word	index@(__assertfail)


	//----- nvinfo : EIATTR_MERCURY_ISA_VERSION
	.align		4
.L_26:
        /*002c*/ 	.byte	0x03, 0x5f
        /*002e*/ 	.short	0x0101


	//----- nvinfo : EIATTR_INT_WARP_WIDE_INSTR_OFFSETS
	.align		4
        /*0030*/ 	.byte	0x04, 0x31
        /*0032*/ 	.short	(.L_28 - .L_27)


	//   ....[0]....
.L_27:
        /*0034*/ 	.word	0x000003b0


	//   ....[1]....
        /*0038*/ 	.word	0x000003e0


	//   ....[2]....
        /*003c*/ 	.word	0x000004c0


	//----- nvinfo : EIATTR_COOP_GROUP_MASK_REGIDS
	.align		4
.L_28:
        /*0040*/ 	.byte	0x04, 0x29
        /*0042*/ 	.short	(.L_30 - .L_29)


	//   ....[0]....
.L_29:
        /*0044*/ 	.word	0xffffffff


	//   ....[1]....
        /*0048*/ 	.word	0xffffffff


	//   ....[2]....
        /*004c*/ 	.word	0xffffffff


	//   ....[3]....
        /*0050*/ 	.word	0xffffffff


	//   ....[4]....
        /*0054*/ 	.word	0x0500000f


	//----- nvinfo : EIATTR_COOP_GROUP_INSTR_OFFSETS
	.align		4
.L_30:
        /*0058*/ 	.byte	0x04, 0x28
        /*005a*/ 	.short	(.L_32 - .L_31)


	//   ....[0]....
.L_31:
        /*005c*/ 	.word	0x00000060


	//   ....[1]....
        /*0060*/ 	.word	0x00000070


	//   ....[2]....
        /*0064*/ 	.word	0x00000130


	//   ....[3]....
        /*0068*/ 	.word	0x000002c0


	//   ....[4]....
        /*006c*/ 	.word	0x0000e3d0


	//----- nvinfo : EIATTR_REG_RECONFIG
	.align		4
.L_32:
        /*0070*/ 	.byte	0x01, 0x54
	.zero		2


	//----- nvinfo : EIATTR_SYSCALL_OFFSETS
	.align		4
        /*0074*/ 	.byte	0x04, 0x46
        /*0076*/ 	.short	(.L_34 - .L_33)


	//   ....[0]....
.L_33:
        /*0078*/ 	.word	0x00001070


	//   ....[1]....
        /*007c*/ 	.word	0x000011d0


	//   ....[2]....
        /*0080*/ 	.word	0x000012c0


	//   ....[3]....
        /*0084*/ 	.word	0x0000d4a0


	//   ....[4]....
        /*0088*/ 	.word	0x0000d5d0


	//----- nvinfo : EIATTR_MBARRIER_INSTR_OFFSETS
	.align		4
.L_34:
        /*008c*/ 	.byte	0x04, 0x39
        /*008e*/ 	.short	(.L_36 - .L_35)


	//   ....[0]....
.L_35:
        /*0090*/ 	.word	0x00000230
        /*0094*/ 	.word	0x000000ff
        /*0098*/ 	.word	0x00000000
        /*009c*/ 	.short	0x0100
        /*009e*/ 	.byte	0x08
	.zero		1


	//   ....[1]....
        /*00a0*/ 	.word	0x00000240
        /*00a4*/ 	.word	0x000000ff
        /*00a8*/ 	.word	0x00000020
        /*00ac*/ 	.short	0x0100
        /*00ae*/ 	.byte	0x08
	.zero		1


	//   ....[2]....
        /*00b0*/ 	.word	0x00000250
        /*00b4*/ 	.word	0x000000ff
        /*00b8*/ 	.word	0x00000008
        /*00bc*/ 	.short	0x0100
        /*00be*/ 	.byte	0x08
	.zero		1


	//   ....[3]....
        /*00c0*/ 	.word	0x00000260
        /*00c4*/ 	.word	0x000000ff
        /*00c8*/ 	.word	0x00000028
        /*00cc*/ 	.short	0x0100
        /*00ce*/ 	.byte	0x08
	.zero		1


	//   ....[4]....
        /*00d0*/ 	.word	0x00000270
        /*00d4*/ 	.word	0x000000ff
        /*00d8*/ 	.word	0x00000010
        /*00dc*/ 	.short	0x0100
        /*00de*/ 	.byte	0x08
	.zero		1


	//   ....[5]....
        /*00e0*/ 	.word	0x00000280
        /*00e4*/ 	.word	0x000000ff
        /*00e8*/ 	.word	0x00000030
        /*00ec*/ 	.short	0x0100
        /*00ee*/ 	.byte	0x08
	.zero		1


	//   ....[6]....
        /*00f0*/ 	.word	0x00000290
        /*00f4*/ 	.word	0x000000ff
        /*00f8*/ 	.word	0x00000018
        /*00fc*/ 	.short	0x0100
        /*00fe*/ 	.byte	0x08
	.zero		1


	//   ....[7]....
        /*0100*/ 	.word	0x000002a0
        /*0104*/ 	.word	0x000000ff
        /*0108*/ 	.word	0x00000038
        /*010c*/ 	.short	0x0100
        /*010e*/ 	.byte	0x08
	.zero		1


	//   ....[8]....
        /*0110*/ 	.word	0x00000530
        /*0114*/ 	.word	0x000000ff
        /*0118*/ 	.word	0x00000050
        /*011c*/ 	.short	0x0100
        /*011e*/ 	.byte	0x06
	.zero		1


	//   ....[9]....
        /*0120*/ 	.word	0x00000590
        /*0124*/ 	.word	0x000000ff
        /*0128*/ 	.word	0x00000058
        /*012c*/ 	.short	0x0100
        /*012e*/ 	.byte	0x06
	.zero		1


	//   ....[10]....
        /*0130*/ 	.word	0x000013d0
        /*0134*/ 	.word	0x00000004
        /*0138*/ 	.word	0x00000000
        /*013c*/ 	.short	0x010a
        /*013e*/ 	.byte	0x3f
	.zero		1


	//   ....[11]....
        /*0140*/ 	.word	0x00001410
        /*0144*/ 	.word	0x00000004
        /*0148*/ 	.word	0x00000000
        /*014c*/ 	.short	0x010a
        /*014e*/ 	.byte	0x3f
	.zero		1


	//   ....[12]....
        /*0150*/ 	.word	0x00001610
        /*0154*/ 	.word	0x00000007
        /*0158*/ 	.word	0x00000000
        /*015c*/ 	.short	0x010a
        /*015e*/ 	.byte	0x3f
	.zero		1


	//   ....[13]....
        /*0160*/ 	.word	0x00001fe0
        /*0164*/ 	.word	0x00000007
        /*0168*/ 	.word	0x00000000
        /*016c*/ 	.short	0x010a
        /*016e*/ 	.byte	0x3f
	.zero		1


	//   ....[14]....
        /*0170*/ 	.word	0x000023b0
        /*0174*/ 	.word	0x0000000a
        /*0178*/ 	.word	0x00000000
        /*017c*/ 	.short	0x010a
        /*017e*/ 	.byte	0x3f
	.zero		1


	//   ....[15]....
        /*0180*/ 	.word	0x00002860
        /*0184*/ 	.word	0x0000000b
        /*0188*/ 	.word	0x00000000
        /*018c*/ 	.short	0x0101
        /*018e*/ 	.byte	0x3f
	.zero		1


	//   ....[16]....
        /*0190*/ 	.word	0x00002b50
        /*0194*/ 	.word	0x0000000a
        /*0198*/ 	.word	0x00000000
        /*019c*/ 	.short	0x010a
        /*019e*/ 	.byte	0x3f
	.zero		1


	//   ....[17]....
        /*01a0*/ 	.word	0x00003320
        /*01a4*/ 	.word	0x00000007
        /*01a8*/ 	.word	0x00000000
        /*01ac*/ 	.short	0x0101
        /*01ae*/ 	.byte	0x3f
	.zero		1


	//   ....[18]....
        /*01b0*/ 	.word	0x00003680
        /*01b4*/ 	.word	0x00000000
        /*01b8*/ 	.word	0x00000000
        /*01bc*/ 	.short	0x0101
        /*01be*/ 	.byte	0x3f
	.zero		1


	//   ....[19]....
        /*01c0*/ 	.word	0x0000d6a0
        /*01c4*/ 	.word	0x00000007
        /*01c8*/ 	.word	0x00000020
        /*01cc*/ 	.short	0x010a
        /*01ce*/ 	.byte	0x3f
	.zero		1


	//   ....[20]....
        /*01d0*/ 	.word	0x0000da90
        /*01d4*/ 	.word	0x00000003
        /*01d8*/ 	.word	0x00000058
        /*01dc*/ 	.short	0x0101
        /*01de*/ 	.byte	0x3f
	.zero		1


	//   ....[21]....
        /*01e0*/ 	.word	0x0000e190
        /*01e4*/ 	.word	0x00000005
        /*01e8*/ 	.word	0x00000000
        /*01ec*/ 	.short	0x010a
        /*01ee*/ 	.byte	0x3f
	.zero		1


	//   ....[22]....
        /*01f0*/ 	.word	0x0000e210
        /*01f4*/ 	.word	0x00000007
        /*01f8*/ 	.word	0x00000000
        /*01fc*/ 	.short	0x010a
        /*01fe*/ 	.byte	0x3f
	.zero		1


	//   ....[23]....
        /*0200*/ 	.word	0x0000e2a0
        /*0204*/ 	.word	0x00000006
        /*0208*/ 	.word	0x00000000
        /*020c*/ 	.short	0x010a
        /*020e*/ 	.byte	0x3f
	.zero		1


	//   ....[24]....
        /*0210*/ 	.word	0x0000e330
        /*0214*/ 	.word	0x00000003
        /*0218*/ 	.word	0x00000000
        /*021c*/ 	.short	0x010a
        /*021e*/ 	.byte	0x3f
	.zero		1


	//   ....[25]....
        /*0220*/ 	.word	0x0000e400
        /*0224*/ 	.word	0x00000004
        /*0228*/ 	.word	0x00000000
        /*022c*/ 	.short	0x010a
        /*022e*/ 	.byte	0x3f
	.zero		1


	//   ....[26]....
        /*0230*/ 	.word	0x0000e450
        /*0234*/ 	.word	0x00000007
        /*0238*/ 	.word	0x00000000
        /*023c*/ 	.short	0x010a
        /*023e*/ 	.byte	0x3f
	.zero		1


	//   ....[27]....
        /*0240*/ 	.word	0x0000e4a0
        /*0244*/ 	.word	0x0000000a
        /*0248*/ 	.word	0x00000000
        /*024c*/ 	.short	0x010a
        /*024e*/ 	.byte	0x3f
	.zero		1


	//   ....[28]....
        /*0250*/ 	.word	0x0000e570
        /*0254*/ 	.word	0x00000007
        /*0258*/ 	.word	0x00000020
        /*025c*/ 	.short	0x010a
        /*025e*/ 	.byte	0x3f
	.zero		1


	//   ....[29]....
        /*0260*/ 	.word	0x0000e640
        /*0264*/ 	.word	0x00000005
        /*0268*/ 	.word	0x00000000
        /*026c*/ 	.short	0x010a
        /*026e*/ 	.byte	0x3f
	.zero		1


	//   ....[30]....
        /*0270*/ 	.word	0x0000e690
        /*0274*/ 	.word	0x00000007
        /*0278*/ 	.word	0x00000000
        /*027c*/ 	.short	0x010a
        /*027e*/ 	.byte	0x3f
	.zero		1


	//   ....[31]....
        /*0280*/ 	.word	0x0000e6e0
        /*0284*/ 	.word	0x00000006
        /*0288*/ 	.word	0x00000000
        /*028c*/ 	.short	0x010a
        /*028e*/ 	.byte	0x3f
	.zero		1


	//----- nvinfo : EIATTR_NUM_MBARRIERS
	.align		4
.L_36:
        /*0290*/ 	.byte	0x03, 0x38
        /*0292*/ 	.short	0x000a


	//----- nvinfo : EIATTR_EXIT_INSTR_OFFSETS
	.align		4
        /*0294*/ 	.byte	0x04, 0x1c
        /*0296*/ 	.short	(.L_38 - .L_37)


	//   ....[0]....
.L_37:
        /*0298*/ 	.word	0x000005e0


	//   ....[1]....
        /*029c*/ 	.word	0x00000ea0


	//   ....[2]....
        /*02a0*/ 	.word	0x0000ca90


	//   ....[3]....
        /*02a4*/ 	.word	0x0000d0b0


	//   ....[4]....
        /*02a8*/ 	.word	0x0000e380


	//----- nvinfo : EIATTR_MAX_THREADS
	.align		4
.L_38:
        /*02ac*/ 	.byte	0x04, 0x05
        /*02ae*/ 	.short	(.L_40 - .L_39)
.L_39:
        /*02b0*/ 	.word	0x00000180
        /*02b4*/ 	.word	0x00000001
        /*02b8*/ 	.word	0x00000001


	//----- nvinfo : EIATTR_CRS_STACK_SIZE
	.align		4
.L_40:
        /*02bc*/ 	.byte	0x04, 0x1e
        /*02be*/ 	.short	(.L_42 - .L_41)
.L_41:
        /*02c0*/ 	.word	0x00000000


	//----- nvinfo : EIATTR_CBANK_PARAM_SIZE
	.align		4
.L_42:
        /*02c4*/ 	.byte	0x03, 0x19
        /*02c6*/ 	.short	0x0470


	//----- nvinfo : EIATTR_PARAM_CBANK
	.align		4
        /*02c8*/ 	.byte	0x04, 0x0a
        /*02ca*/ 	.short	(.L_44 - .L_43)
	.align		4
.L_43:
        /*02cc*/ 	.word	index@(.nv.constant0._ZN7cutlass13device_kernelINS_4gemm6kernel13GemmUniversalIN4cute5tupleIJiiiiEEENS1_10collective13CollectiveMmaINS1_39MainloopSm90TmaGmmaRmemAWarpSpecializedILi4ENS5_IJNS4_1CILi1EEESB_SB_EEENS1_35KernelTmaWarpSpecializedCooperativeEEENS5_IJNSA_ILi128EEENSA_ILi256EEESF_EEENS_12float_e4m3_tENS5_IJlSB_lEEESI_NS5_IJSB_llEEENS4_8TiledMMAINS4_8MMA_AtomIJNS4_4SM904GMMA31MMA_64x256x32_F32E4M3E4M3_RS_TNILNSO_7ScaleInE1ELSQ_1EEEEEENS4_6LayoutINS5_IJNSA_ILi2EEESB_SB_EEENS5_IJSB_NSA_ILi0EEESW_EEEEENS5_IJNS4_10UnderscoreESZ_SZ_EEEEENS4_13SM90_TMA_LOADENS4_14ComposedLayoutINS4_7SwizzleILi3ELi4ELi3EEENS4_18smem_ptr_flag_bitsILi8EEENST_INS5_IJNSA_ILi8EEESF_EEENS5_IJSF_SB_EEEEEEEvNS4_8identityES12_NS13_IS15_S17_NST_INS5_IJSF_S18_EEENS5_IJSB_SF_EEEEEEENS4_9Copy_AtomIJNS4_39AutoVectorizingCopyWithAssumedAlignmentILi128EEESI_EEES1D_EENS_8epilogue10collective6detail29Sm90TmaWarpSpecializedAdapterINS1O_15DefaultEpilogueISI_SJ_SJ_NS1N_6thread17LinearCombinationISI_Li1EffLNS1S_9ScaleType4KindE0ELNS_15FloatRoundStyleE2ESI_EENS1_15EpilogueDefaultEEEEEvvEEEEvNT_6ParamsE)
        /*02d0*/ 	.short	0x0210
        /*02d2*/ 	.short	0x0470


	//----- nvinfo : EIATTR_SW_WAR
	.align		4
.L_44:
        /*02d4*/ 	.byte	0x04, 0x36
        /*02d6*/ 	.short	(.L_46 - .L_45)
.L_45:
        /*02d8*/ 	.word	0x00000008
.L_46:


//--------------------- .nv.callgraph             --------------------------
	.section	.nv.callgraph,"",@"SHT_CUDA_CALLGRAPH"
	.align	4
	.sectionentsize	8
	.align		4
        /*0000*/ 	.word	0x00000000
	.align		4
        /*0004*/ 	.word	0xffffffff
	.align		4
        /*0008*/ 	.word	index@(_ZN7cutlass13device_kernelINS_4gemm6kernel13GemmUniversalIN4cute5tupleIJiiiiEEENS1_10collective13CollectiveMmaINS1_39MainloopSm90TmaGmmaRmemAWarpSpecializedILi4ENS5_IJNS4_1CILi1EEESB_SB_EEENS1_35KernelTmaWarpSpecializedCooperativeEEENS5_IJNSA_ILi128EEENSA_ILi256EEESF_EEENS_12float_e4m3_tENS5_IJlSB_lEEESI_NS5_IJSB_llEEENS4_8TiledMMAINS4_8MMA_AtomIJNS4_4SM904GMMA31MMA_64x256x32_F32E4M3E4M3_RS_TNILNSO_7ScaleInE1ELSQ_1EEEEEENS4_6LayoutINS5_IJNSA_ILi2EEESB_SB_EEENS5_IJSB_NSA_ILi0EEESW_EEEEENS5_IJNS4_10UnderscoreESZ_SZ_EEEEENS4_13SM90_TMA_LOADENS4_14ComposedLayoutINS4_7SwizzleILi3ELi4ELi3EEENS4_18smem_ptr_flag_bitsILi8EEENST_INS5_IJNSA_ILi8EEESF_EEENS5_IJSF_SB_EEEEEEEvNS4_8identityES12_NS13_IS15_S17_NST_INS5_IJSF_S18_EEENS5_IJSB_SF_EEEEEEENS4_9Copy_AtomIJNS4_39AutoVectorizingCopyWithAssumedAlignmentILi128EEESI_EEES1D_EENS_8epilogue10collective6detail29Sm90TmaWarpSpecializedAdapterINS1O_15DefaultEpilogueISI_SJ_SJ_NS1N_6thread17LinearCombinationISI_Li1EffLNS1S_9ScaleType4KindE0ELNS_15FloatRoundStyleE2ESI_EENS1_15EpilogueDefaultEEEEEvvEEEEvNT_6ParamsE)
	.align		4
        /*000c*/ 	.word	index@(__assertfail)
	.align		4
        /*0010*/ 	.word	0x00000000
	.align		4
        /*0014*/ 	.word	0xfffffffe
	.align		4
        /*0018*/ 	.word	0x00000000
	.align		4
        /*001c*/ 	.word	0xfffffffd
	.align		4
        /*0020*/ 	.word	0x00000000
	.align		4
        /*0024*/ 	.word	0xfffffffc


//--------------------- .nv.constant4             --------------------------
	.section	.nv.constant4,"a",@progbits
	.align	8
	.align		8
.nv.constant4:
        /*0000*/ 	.dword	__assertfail
	.align		8
        /*0008*/ 	.dword	__unnamed_1
	.align		8
        /*0010*/ 	.dword	__unnamed_2
	.align		8
        /*0018*/ 	.dword	_ZN40_INTERNAL_dd97d989_4_k_cu_5b5bf38a_159204cuda3std3__45__cpo5beginE
	.align		8
        /*0020*/ 	.dword	_ZN40_INTERNAL_dd97d989_4_k_cu_5b5bf38a_159204cuda3std3__45__cpo3endE
	.align		8
        /*0028*/ 	.dword	_ZN40_INTERNAL_dd97d989_4_k_cu_5b5bf38a_159204cuda3std3__45__cpo6cbeginE
	.align		8
        /*0030*/ 	.dword	_ZN40_INTERNAL_dd97d989_4_k_cu_5b5bf38a_159204cuda3std3__45__cpo4cendE
	.align		8
        /*0038*/ 	.dword	_ZN40_INTERNAL_dd97d989_4_k_cu_5b5bf38a_159204cuda3std3__442_GLOBAL__N__dd97d989_4_k_cu_5b5bf38a_159206ignoreE
	.align		8
        /*0040*/ 	.dword	_ZN40_INTERNAL_dd97d989_4_k_cu_5b5bf38a_159204cuda3std3__419piecewise_constructE
	.align		8
        /*0048*/ 	.dword	_ZN40_INTERNAL_dd97d989_4_k_cu_5b5bf38a_159204cuda3std3__48in_placeE
	.align		8
        /*0050*/ 	.dword	_ZN40_INTERNAL_dd97d989_4_k_cu_5b5bf38a_159204cuda3std6ranges3__45__cpo4swapE
	.align		8
        /*0058*/ 	.dword	_ZN40_INTERNAL_dd97d989_4_k_cu_5b5bf38a_159204cuda3std6ranges3__45__cpo9iter_moveE
	.align		8
        /*0060*/ 	.dword	_ZN40_INTERNAL_dd97d989_4_k_cu_5b5bf38a_159204cute7productE
	.align		8
        /*0068*/ 	.dword	_ZN40_INTERNAL_dd97d989_4_k_cu_5b5bf38a_159204cute1_E
	.align		8
        /*0070*/ 	.dword	$str$24
	.align		8
        /*0078*/ 	.dword	$str$25


//--------------------- .text._ZN7cutlass13device_kernelINS_4gemm6kernel13GemmUniversalIN4cute5tupleIJiiiiEEENS1_10collective13CollectiveMmaINS1_39MainloopSm90TmaGmmaRmemAWarpSpecializedILi4ENS5_IJNS4_1CILi1EEESB_SB_EEENS1_35KernelTmaWarpSpecializedCooperativeEEENS5_IJNSA_ILi128EEENSA_ILi256EEESF_EEENS_12float_e4m3_tENS5_IJlSB_lEEESI_NS5_IJSB_llEEENS4_8TiledMMAINS4_8MMA_AtomIJNS4_4SM904GMMA31MMA_64x256x32_F32E4M3E4M3_RS_TNILNSO_7ScaleInE1ELSQ_1EEEEEENS4_6LayoutINS5_IJNSA_ILi2EEESB_SB_EEENS5_IJSB_NSA_ILi0EEESW_EEEEENS5_IJNS4_10UnderscoreESZ_SZ_EEEEENS4_13SM90_TMA_LOADENS4_14ComposedLayoutINS4_7SwizzleILi3ELi4ELi3EEENS4_18smem_ptr_flag_bitsILi8EEENST_INS5_IJNSA_ILi8EEESF_EEENS5_IJSF_SB_EEEEEEEvNS4_8identityES12_NS13_IS15_S17_NST_INS5_IJSF_S18_EEENS5_IJSB_SF_EEEEEEENS4_9Copy_AtomIJNS4_39AutoVectorizingCopyWithAssumedAlignmentILi128EEESI_EEES1D_EENS_8epilogue10collective6detail29Sm90TmaWarpSpecializedAdapterINS1O_15DefaultEpilogueISI_SJ_SJ_NS1N_6thread17LinearCombinationISI_Li1EffLNS1S_9ScaleType4KindE0ELNS_15FloatRoundStyleE2ESI_EENS1_15EpilogueDefaultEEEEEvvEEEEvNT_6ParamsE --------------------------
	.section	.text._ZN7cutlass13device_kernelINS_4gemm6kernel13GemmUniversalIN4cute5tupleIJiiiiEEENS1_10collective13CollectiveMmaINS1_39MainloopSm90TmaGmmaRmemAWarpSpecializedILi4ENS5_IJNS4_1CILi1EEESB_SB_EEENS1_35KernelTmaWarpSpecializedCooperativeEEENS5_IJNSA_ILi128EEENSA_ILi256EEESF_EEENS_12float_e4m3_tENS5_IJlSB_lEEESI_NS5_IJSB_llEEENS4_8TiledMMAINS4_8MMA_AtomIJNS4_4SM904GMMA31MMA_64x256x32_F32E4M3E4M3_RS_TNILNSO_7ScaleInE1ELSQ_1EEEEEENS4_6LayoutINS5_IJNSA_ILi2EEESB_SB_EEENS5_IJSB_NSA_ILi0EEESW_EEEEENS5_IJNS4_10UnderscoreESZ_SZ_EEEEENS4_13SM90_TMA_LOADENS4_14ComposedLayoutINS4_7SwizzleILi3ELi4ELi3EEENS4_18smem_ptr_flag_bitsILi8EEENST_INS5_IJNSA_ILi8EEESF_EEENS5_IJSF_SB_EEEEEEEvNS4_8identityES12_NS13_IS15_S17_NST_INS5_IJSF_S18_EEENS5_IJSB_SF_EEEEEEENS4_9Copy_AtomIJNS4_39AutoVectorizingCopyWithAssumedAlignmentILi128EEESI_EEES1D_EENS_8epilogue10collective6detail29Sm90TmaWarpSpecializedAdapterINS1O_15DefaultEpilogueISI_SJ_SJ_NS1N_6thread17LinearCombinationISI_Li1EffLNS1S_9ScaleType4KindE0ELNS_15FloatRoundStyleE2ESI_EENS1_15EpilogueDefaultEEEEEvvEEEEvNT_6ParamsE,"ax",@progbits
	.align	128
.text._ZN7cutlass13device_kernelINS_4gemm6kernel13GemmUniversalIN4cute5tupleIJiiiiEEENS1_10collective13CollectiveMmaINS1_39MainloopSm90TmaGmmaRmemAWarpSpecializedILi4ENS5_IJNS4_1CILi1EEESB_SB_EEENS1_35KernelTmaWarpSpecializedCooperativeEEENS5_IJNSA_ILi128EEENSA_ILi256EEESF_EEENS_12float_e4m3_tENS5_IJlSB_lEEESI_NS5_IJSB_llEEENS4_8TiledMMAINS4_8MMA_AtomIJNS4_4SM904GMMA31MMA_64x256x32_F32E4M3E4M3_RS_TNILNSO_7ScaleInE1ELSQ_1EEEEEENS4_6LayoutINS5_IJNSA_ILi2EEESB_SB_EEENS5_IJSB_NSA_ILi0EEESW_EEEEENS5_IJNS4_10UnderscoreESZ_SZ_EEEEENS4_13SM90_TMA_LOADENS4_14ComposedLayoutINS4_7SwizzleILi3ELi4ELi3EEENS4_18smem_ptr_flag_bitsILi8EEENST_INS5_IJNSA_ILi8EEESF_EEENS5_IJSF_SB_EEEEEEEvNS4_8identityES12_NS13_IS15_S17_NST_INS5_IJSF_S18_EEENS5_IJSB_SF_EEEEEEENS4_9Copy_AtomIJNS4_39AutoVectorizingCopyWithAssumedAlignmentILi128EEESI_EEES1D_EENS_8epilogue10collective6detail29Sm90TmaWarpSpecializedAdapterINS1O_15DefaultEpilogueISI_SJ_SJ_NS1N_6thread17LinearCombinationISI_Li1EffLNS1S_9ScaleType4KindE0ELNS_15FloatRoundStyleE2ESI_EENS1_15EpilogueDefaultEEEEEvvEEEEvNT_6ParamsE:
        .type           _ZN7cutlass13device_kernelINS_4gemm6kernel13GemmUniversalIN4cute5tupleIJiiiiEEENS1_10collective13CollectiveMmaINS1_39MainloopSm90TmaGmmaRmemAWarpSpecializedILi4ENS5_IJNS4_1CILi1EEESB_SB_EEENS1_35KernelTmaWarpSpecializedCooperativeEEENS5_IJNSA_ILi128EEENSA_ILi256EEESF_EEENS_12float_e4m3_tENS5_IJlSB_lEEESI_NS5_IJSB_llEEENS4_8TiledMMAINS4_8MMA_AtomIJNS4_4SM904GMMA31MMA_64x256x32_F32E4M3E4M3_RS_TNILNSO_7ScaleInE1ELSQ_1EEEEEENS4_6LayoutINS5_IJNSA_ILi2EEESB_SB_EEENS5_IJSB_NSA_ILi0EEESW_EEEEENS5_IJNS4_10UnderscoreESZ_SZ_EEEEENS4_13SM90_TMA_LOADENS4_14ComposedLayoutINS4_7SwizzleILi3ELi4ELi3EEENS4_18smem_ptr_flag_bitsILi8EEENST_INS5_IJNSA_ILi8EEESF_EEENS5_IJSF_SB_EEEEEEEvNS4_8identityES12_NS13_IS15_S17_NST_INS5_IJSF_S18_EEENS5_IJSB_SF_EEEEEEENS4_9Copy_AtomIJNS4_39AutoVectorizingCopyWithAssumedAlignmentILi128EEESI_EEES1D_EENS_8epilogue10collective6detail29Sm90TmaWarpSpecializedAdapterINS1O_15DefaultEpilogueISI_SJ_SJ_NS1N_6thread17LinearCombinationISI_Li1EffLNS1S_9ScaleType4KindE0ELNS_15FloatRoundStyleE2ESI_EENS1_15EpilogueDefaultEEEEEvvEEEEvNT_6ParamsE,@function
        .size           _ZN7cutlass13device_kernelINS_4gemm6kernel13GemmUniversalIN4cute5tupleIJiiiiEEENS1_10collective13CollectiveMmaINS1_39MainloopSm90TmaGmmaRmemAWarpSpecializedILi4ENS5_IJNS4_1CILi1EEESB_SB_EEENS1_35KernelTmaWarpSpecializedCooperativeEEENS5_IJNSA_ILi128EEENSA_ILi256EEESF_EEENS_12float_e4m3_tENS5_IJlSB_lEEESI_NS5_IJSB_llEEENS4_8TiledMMAINS4_8MMA_AtomIJNS4_4SM904GMMA31MMA_64x256x32_F32E4M3E4M3_RS_TNILNSO_7ScaleInE1ELSQ_1EEEEEENS4_6LayoutINS5_IJNSA_ILi2EEESB_SB_EEENS5_IJSB_NSA_ILi0EEESW_EEEEENS5_IJNS4_10UnderscoreESZ_SZ_EEEEENS4_13SM90_TMA_LOADENS4_14ComposedLayoutINS4_7SwizzleILi3ELi4ELi3EEENS4_18smem_ptr_flag_bitsILi8EEENST_INS5_IJNSA_ILi8EEESF_EEENS5_IJSF_SB_EEEEEEEvNS4_8identityES12_NS13_IS15_S17_NST_INS5_IJSF_S18_EEENS5_IJSB_SF_EEEEEEENS4_9Copy_AtomIJNS4_39AutoVectorizingCopyWithAssumedAlignmentILi128EEESI_EEES1D_EENS_8epilogue10collective6detail29Sm90TmaWarpSpecializedAdapterINS1O_15DefaultEpilogueISI_SJ_SJ_NS1N_6thread17LinearCombinationISI_Li1EffLNS1S_9ScaleType4KindE0ELNS_15FloatRoundStyleE2ESI_EENS1_15EpilogueDefaultEEEEEvvEEEEvNT_6ParamsE,(.L_x_341 - _ZN7cutlass13device_kernelINS_4gemm6kernel13GemmUniversalIN4cute5tupleIJiiiiEEENS1_10collective13CollectiveMmaINS1_39MainloopSm90TmaGmmaRmemAWarpSpecializedILi4ENS5_IJNS4_1CILi1EEESB_SB_EEENS1_35KernelTmaWarpSpecializedCooperativeEEENS5_IJNSA_ILi128EEENSA_ILi256EEESF_EEENS_12float_e4m3_tENS5_IJlSB_lEEESI_NS5_IJSB_llEEENS4_8TiledMMAINS4_8MMA_AtomIJNS4_4SM904GMMA31MMA_64x256x32_F32E4M3E4M3_RS_TNILNSO_7ScaleInE1ELSQ_1EEEEEENS4_6LayoutINS5_IJNSA_ILi2EEESB_SB_EEENS5_IJSB_NSA_ILi0EEESW_EEEEENS5_IJNS4_10UnderscoreESZ_SZ_EEEEENS4_13SM90_TMA_LOADENS4_14ComposedLayoutINS4_7SwizzleILi3ELi4ELi3EEENS4_18smem_ptr_flag_bitsILi8EEENST_INS5_IJNSA_ILi8EEESF_EEENS5_IJSF_SB_EEEEEEEvNS4_8identityES12_NS13_IS15_S17_NST_INS5_IJSF_S18_EEENS5_IJSB_SF_EEEEEEENS4_9Copy_AtomIJNS4_39AutoVectorizingCopyWithAssumedAlignmentILi128EEESI_EEES1D_EENS_8epilogue10collective6detail29Sm90TmaWarpSpecializedAdapterINS1O_15DefaultEpilogueISI_SJ_SJ_NS1N_6thread17LinearCombinationISI_Li1EffLNS1S_9ScaleType4KindE0ELNS_15FloatRoundStyleE2ESI_EENS1_15EpilogueDefaultEEEEEvvEEEEvNT_6ParamsE)
        .other          _ZN7cutlass13device_kernelINS_4gemm6kernel13GemmUniversalIN4cute5tupleIJiiiiEEENS1_10collective13CollectiveMmaINS1_39MainloopSm90TmaGmmaRmemAWarpSpecializedILi4ENS5_IJNS4_1CILi1EEESB_SB_EEENS1_35KernelTmaWarpSpecializedCooperativeEEENS5_IJNSA_ILi128EEENSA_ILi256EEESF_EEENS_12float_e4m3_tENS5_IJlSB_lEEESI_NS5_IJSB_llEEENS4_8TiledMMAINS4_8MMA_AtomIJNS4_4SM904GMMA31MMA_64x256x32_F32E4M3E4M3_RS_TNILNSO_7ScaleInE1ELSQ_1EEEEEENS4_6LayoutINS5_IJNSA_ILi2EEESB_SB_EEENS5_IJSB_NSA_ILi0EEESW_EEEEENS5_IJNS4_10UnderscoreESZ_SZ_EEEEENS4_13SM90_TMA_LOADENS4_14ComposedLayoutINS4_7SwizzleILi3ELi4ELi3EEENS4_18smem_ptr_flag_bitsILi8EEENST_INS5_IJNSA_ILi8EEESF_EEENS5_IJSF_SB_EEEEEEEvNS4_8identityES12_NS13_IS15_S17_NST_INS5_IJSF_S18_EEENS5_IJSB_SF_EEEEEEENS4_9Copy_AtomIJNS4_39AutoVectorizingCopyWithAssumedAlignmentILi128EEESI_EEES1D_EENS_8epilogue10collective6detail29Sm90TmaWarpSpecializedAdapterINS1O_15DefaultEpilogueISI_SJ_SJ_NS1N_6thread17LinearCombinationISI_Li1EffLNS1S_9ScaleType4KindE0ELNS_15FloatRoundStyleE2ESI_EENS1_15EpilogueDefaultEEEEEvvEEEEvNT_6ParamsE,@"STO_CUDA_ENTRY STV_DEFAULT"
_ZN7cutlass13device_kernelINS_4gemm6kernel13GemmUniversalIN4cute5tupleIJiiiiEEENS1_10collective13CollectiveMmaINS1_39MainloopSm90TmaGmmaRmemAWarpSpecializedILi4ENS5_IJNS4_1CILi1EEESB_SB_EEENS1_35KernelTmaWarpSpecializedCooperativeEEENS5_IJNSA_ILi128EEENSA_ILi256EEESF_EEENS_12float_e4m3_tENS5_IJlSB_lEEESI_NS5_IJSB_llEEENS4_8TiledMMAINS4_8MMA_AtomIJNS4_4SM904GMMA31MMA_64x256x32_F32E4M3E4M3_RS_TNILNSO_7ScaleInE1ELSQ_1EEEEEENS4_6LayoutINS5_IJNSA_ILi2EEESB_SB_EEENS5_IJSB_NSA_ILi0EEESW_EEEEENS5_IJNS4_10UnderscoreESZ_SZ_EEEEENS4_13SM90_TMA_LOADENS4_14ComposedLayoutINS4_7SwizzleILi3ELi4ELi3EEENS4_18smem_ptr_flag_bitsILi8EEENST_INS5_IJNSA_ILi8EEESF_EEENS5_IJSF_SB_EEEEEEEvNS4_8identityES12_NS13_IS15_S17_NST_INS5_IJSF_S18_EEENS5_IJSB_SF_EEEEEEENS4_9Copy_AtomIJNS4_39AutoVectorizingCopyWithAssumedAlignmentILi128EEESI_EEES1D_EENS_8epilogue10collective6detail29Sm90TmaWarpSpecializedAdapterINS1O_15DefaultEpilogueISI_SJ_SJ_NS1N_6thread17LinearCombinationISI_Li1EffLNS1S_9ScaleType4KindE0ELNS_15FloatRoundStyleE2ESI_EENS1_15EpilogueDefaultEEEEEvvEEEEvNT_6ParamsE:
[----:B------:R-:W0:Y:S01]  /*0000*/  LDC R1, c[0x0][0x28] ;  /* 0x00000a00ff017b82 */ /* 0x000e220000000800 */
[----:B------:R-:W1:Y:S01]  /*0010*/  S2R R18, SR_TID.X ;  /* 0x0000000000127919 */ /* 0x000e620000002100 */
[----:B------:R-:W-:Y:S01]  /*0020*/  ELECT P0, URZ, PT ;  /* 0x00000000003f782f */ /* 0x000fe20003800000 */
[----:B------:R-:W-:Y:S01]  /*0030*/  BSSY B0, `(.L_x_0) ;  /* 0x000000f000007945 */ /* 0x000fe20003800000 */
[--C-:B-1----:R-:W-:Y:S02]  /*0040*/  SHF.R.U32.HI R0, RZ, 0x5, R18.reuse ;  /* 0x00000005ff007819 */ /* 0x102fe40000011612 */
[----:B------:R-:W-:-:S03]  /*0050*/  SHF.R.U32.HI R2, RZ, 0x7, R18 ;  /* 0x00000007ff027819 */ /* 0x000fc60000011612 */
[----:B------:R-:W1:Y:S04]  /*0060*/  SHFL.IDX PT, R5, R0, RZ, 0x1f ;  /* 0x00001fff00057589 */ /* 0x000e6800000e0000 */
[----:B------:R2:W3:Y:S01]  /*0070*/  SHFL.IDX PT, R8, R2, RZ, 0x1f ;  /* 0x00001fff02087589 */ /* 0x0004e200000e0000 */
[----:B-1----:R-:W-:-:S13]  /*0080*/  ISETP.NE.OR P0, PT, R5, RZ, !P0 ;  /* 0x000000ff0500720c */ /* 0x002fda0004705670 */
[----:B0-23--:R-:W-:Y:S05]  /*0090*/  @P0 BRA `(.L_x_1) ;  /* 0x0000000000200947 */ /* 0x00dfea0003800000 */
[----:B------:R-:W-:Y:S02]  /*00a0*/  ULDC.64 UR4, c[0x0][0x198] ;  /* 0x0000660000047ab9 */ /* 0x000fe40000000a00 */
[----:B------:R-:W-:Y:S02]  /*00b0*/  UIADD3 UR6, UP0, UR4, 0xf0, URZ ;  /* 0x000000f004067890 */ /* 0x000fe4000ff1e03f */
[----:B------:R-:W-:Y:S02]  /*00c0*/  UIADD3 UR4, UP1, UR4, 0x1f0, URZ ;  /* 0x000001f004047890 */ /* 0x000fe4000ff3e03f */
[----:B------:R-:W-:Y:S02]  /*00d0*/  UIADD3.X UR7, URZ, UR5, URZ, UP0, !UPT ;  /* 0x000000053f077290 */ /* 0x000fe400087fe43f */
[----:B------:R-:W-:-:S07]  /*00e0*/  UIADD3.X UR5, URZ, UR5, URZ, UP1, !UPT ;  /* 0x000000053f057290 */ /* 0x000fce0008ffe43f */
[----:B------:R0:W-:Y:S02]  /*00f0*/  UTMACCTL.PF [UR6] ;  /* 0x00000000060079b9 */ /* 0x0001e40008040000 */
[----:B------:R0:W-:Y:S02]  /*0100*/  UTMACCTL.PF [UR4] ;  /* 0x00000000040079b9 */ /* 0x0001e40008040000 */
[----:B0-----:R-:W-:Y:S01]  /*0110*/  NOP ;  /* 0x0000000000007918 */ /* 0x001fe20000000000 */
.L_x_1:
[----:B------:R-:W-:Y:S05]  /*0120*/  BSYNC B0 ;  /* 0x0000000000007941 */ /* 0x000fea0003800000 */
.L_x_0:
[----:B------:R-:W0:Y:S02]  /*0130*/  SHFL.IDX PT, R2, R0, RZ, 0x1f ;  /* 0x00001fff00027589 */ /* 0x000e2400000e0000 */
[----:B0-----:R-:W-:-:S13]  /*0140*/  ISETP.NE.AND P0, PT, R2, RZ, PT ;  /* 0x000000ff0200720c */ /* 0x001fda0003f05270 */
[----:B------:R-:W-:Y:S05]  /*0150*/  @P0 BRA `(.L_x_2) ;  /* 0x0000000000580947 */ /* 0x000fea0003800000 */
[----:B------:R-:W0:Y:S01]  /*0160*/  S2UR UR8, SR_CgaCtaId ;  /* 0x00000000000879c3 */ /* 0x000e220000008800 */
[----:B------:R-:W-:Y:S01]  /*0170*/  UMOV UR4, 0x400 ;  /* 0x0000040000047882 */ /* 0x000fe20000000000 */
[----:B------:R-:W-:Y:S01]  /*0180*/  UMOV UR5, 0x1 ;  /* 0x0000000100057882 */ /* 0x000fe20000000000 */
[----:B------:R-:W-:Y:S01]  /*0190*/  UMOV UR6, 0x100 ;  /* 0x0000010000067882 */ /* 0x000fe20000000000 */
[----:B------:R-:W-:Y:S01]  /*01a0*/  ELECT P0, URZ, PT ;  /* 0x00000000003f782f */ /* 0x000fe20003800000 */
[----:B------:R-:W-:-:S04]  /*01b0*/  UIADD3 UR6, -UR6, 0x100000, URZ ;  /* 0x0010000006067890 */ /* 0x000fc8000fffe13f */
[----:B------:R-:W-:Y:S02]  /*01c0*/  USHF.L.U32 UR7, UR6, 0xb, URZ ;  /* 0x0000000b06077899 */ /* 0x000fe4000800063f */
[----:B------:R-:W-:Y:S02]  /*01d0*/  USHF.L.U32 UR6, UR6, 0x1, URZ ;  /* 0x0000000106067899 */ /* 0x000fe4000800063f */
[----:B0-----:R-:W-:Y:S02]  /*01e0*/  ULEA UR8, UR8, UR4, 0x18 ;  /* 0x0000000408087291 */ /* 0x001fe4000f8ec03f */
[----:B------:R-:W-:-:S04]  /*01f0*/  UIADD3 UR4, -UR5, 0x100000, URZ ;  /* 0x0010000005047890 */ /* 0x000fc8000fffe13f */
[----:B------:R-:W-:Y:S02]  /*0200*/  USHF.L.U32 UR5, UR4, 0xb, URZ ;  /* 0x0000000b04057899 */ /* 0x000fe4000800063f */
[----:B------:R-:W-:Y:S01]  /*0210*/  USHF.L.U32 UR4, UR4, 0x1, URZ ;  /* 0x0000000104047899 */ /* 0x000fe2000800063f */
[----:B------:R-:W0:Y:S11]  /*0220*/  FENCE.VIEW.ASYNC.S ;  /* 0x00000000000073c6 */ /* 0x000e360000000000 */
[----:B0-----:R0:W1:Y:S01]  /*0230*/  SYNCS.EXCH.64 URZ, [UR8], UR4 ;  /* 0x00000004083f75b2 */ /* 0x0010620008000100 */
[----:B------:R0:W2:Y:S01]  /*0240*/  SYNCS.EXCH.64 URZ, [UR8+0x20], UR6 ;  /* 0x00002006083f75b2 */ /* 0x0000a20008000100 */
[----:B------:R0:W3:Y:S01]  /*0250*/  SYNCS.EXCH.64 URZ, [UR8+0x8], UR4 ;  /* 0x00000804083f75b2 */ /* 0x0000e20008000100 */
[----:B------:R0:W4:Y:S01]  /*0260*/  SYNCS.EXCH.64 URZ, [UR8+0x28], UR6 ;  /* 0x00002806083f75b2 */ /* 0x0001220008000100 */
[----:B------:R0:W0:Y:S01]  /*0270*/  SYNCS.EXCH.64 URZ, [UR8+0x10], UR4 ;  /* 0x00001004083f75b2 */ /* 0x0000220008000100 */
[----:B------:R0:W0:Y:S01]  /*0280*/  SYNCS.EXCH.64 URZ, [UR8+0x30], UR6 ;  /* 0x00003006083f75b2 */ /* 0x0000220008000100 */
[----:B------:R0:W0:Y:S01]  /*0290*/  SYNCS.EXCH.64 URZ, [UR8+0x18], UR4 ;  /* 0x00001804083f75b2 */ /* 0x0000220008000100 */
[----:B------:R0:W0:Y:S01]  /*02a0*/  SYNCS.EXCH.64 URZ, [UR8+0x38], UR6 ;  /* 0x00003806083f75b2 */ /* 0x0000220008000100 */
[----:B------:R-:W-:Y:S01]  /*02b0*/  NOP ;  /* 0x0000000000007918 */ /* 0x000fe20000000000 */
.L_x_2:
[----:B------:R-:W5:Y:S01]  /*02c0*/  SHFL.IDX PT, R0, R0, RZ, 0x1f ;  /* 0x00001fff00007589 */ /* 0x000f6200000e0000 */
[----:B------:R-:W-:Y:S01]  /*02d0*/  ELECT P0, URZ, PT ;  /* 0x00000000003f782f */ /* 0x000fe20003800000 */
[----:B------:R-:W1:Y:S01]  /*02e0*/  LDC R2, c[0x0][0x65c] ;  /* 0x00019700ff027b82 */ /* 0x000e620000000800 */
[----:B------:R-:W-:Y:S01]  /*02f0*/  SHF.R.S32.HI R6, RZ, 0x1f, R5 ;  /* 0x0000001fff067819 */ /* 0x000fe20000011405 */
[----:B------:R-:W2:Y:S01]  /*0300*/  S2R R3, SR_CTAID.Y ;  /* 0x0000000000037919 */ /* 0x000ea20000002600 */
[----:B0-----:R-:W-:Y:S01]  /*0310*/  UMOV UR4, 0x20 ;  /* 0x0000002000047882 */ /* 0x001fe20000000000 */
[----:B------:R-:W-:Y:S01]  /*0320*/  ISETP.NE.AND P2, PT, R8, RZ, PT ;  /* 0x000000ff0800720c */ /* 0x000fe20003f45270 */
[----:B------:R-:W-:Y:S01]  /*0330*/  NOP ;  /* 0x0000000000007918 */ /* 0x000fe20000000000 */
[----:B------:R-:W0:Y:S01]  /*0340*/  S2R R4, SR_CTAID.X ;  /* 0x0000000000047919 */ /* 0x000e220000002500 */
[----:B------:R-:W-:Y:S01]  /*0350*/  LEA.HI R6, R6, R5, RZ, 0x2 ;  /* 0x0000000506067211 */ /* 0x000fe200078f10ff */
[----:B------:R-:W-:Y:S01]  /*0360*/  NOP ;  /* 0x0000000000007918 */ /* 0x000fe20000000000 */
[----:B-----5:R-:W-:-:S02]  /*0370*/  ISETP.NE.OR P0, PT, R0, RZ, !P0 ;  /* 0x000000ff0000720c */ /* 0x020fc40004705670 */
[----:B-1----:R-:W-:-:S04]  /*0380*/  ISETP.NE.AND P3, PT, R2, 0x1, PT ;  /* 0x000000010200780c */ /* 0x002fc80003f65270 */
[----:B------:R-:W-:Y:S02]  /*0390*/  P2R R0, PR, RZ, 0x8 ;  /* 0x00000008ff007803 */ /* 0x000fe40000000000 */
[----:B------:R-:W-:-:S05]  /*03a0*/  LOP3.LUT R0, R6, 0xfffffffc, RZ, 0xc0, !PT ;  /* 0xfffffffc06007812 */ /* 0x000fca00078ec0ff */
[----:B------:R-:W-:Y:S01]  /*03b0*/  VOTEU.ALL UP0, P0 ;  /* 0x00000000003f7886 */ /* 0x000fe20000000000 */
[----:B------:R-:W-:Y:S01]  /*03c0*/  IMAD.IADD R0, R5, 0x1, -R0 ;  /* 0x0000000105007824 */ /* 0x000fe200078e0a00 */
[----:B------:R-:W0:Y:S01]  /*03d0*/  @P3 LDC R17, c[0x0][0x10] ;  /* 0x00000400ff113b82 */ /* 0x000e220000000800 */
[----:B------:R-:W-:Y:S01]  /*03e0*/  VOTEU.ALL UP1, P0 ;  /* 0x00000000003f7886 */ /* 0x000fe20000020000 */
[----:B--2---:R-:W-:Y:S01]  /*03f0*/  @P3 IMAD.MOV.U32 R6, RZ, RZ, R3 ;  /* 0x000000ffff063224 */ /* 0x004fe200078e0003 */
[----:B------:R-:W-:Y:S01]  /*0400*/  @!UP0 UMOV UR6, 0x400 ;  /* 0x0000040000068882 */ /* 0x000fe20000000000 */
[----:B------:R-:W-:-:S04]  /*0410*/  @!UP0 UIADD3 UR4, -UR4, 0x100000, URZ ;  /* 0x0010000004048890 */ /* 0x000fc8000fffe13f */
[----:B------:R-:W-:Y:S02]  /*0420*/  @!UP0 USHF.L.U32 UR5, UR4, 0xb, URZ ;  /* 0x0000000b04058899 */ /* 0x000fe4000800063f */
[----:B------:R-:W-:Y:S01]  /*0430*/  @!UP0 USHF.L.U32 UR4, UR4, 0x1, URZ ;  /* 0x0000000104048899 */ /* 0x000fe2000800063f */
[----:B------:R-:W-:Y:S02]  /*0440*/  @P3 IMAD.MOV.U32 R7, RZ, RZ, RZ ;  /* 0x000000ffff073224 */ /* 0x000fe400078e00ff */
[----:B------:R-:W-:Y:S01]  /*0450*/  IMAD.MOV.U32 R5, RZ, RZ, RZ ;  /* 0x000000ffff057224 */ /* 0x000fe200078e00ff */
[----:B------:R-:W1:Y:S01]  /*0460*/  @!UP0 S2UR UR7, SR_CgaCtaId ;  /* 0x00000000000789c3 */ /* 0x000e620000008800 */
[----:B------:R-:W-:-:S07]  /*0470*/  @P3 IMAD.MOV.U32 R11, RZ, RZ, RZ ;  /* 0x000000ffff0b3224 */ /* 0x000fce00078e00ff */
[----:B------:R-:W2:Y:S01]  /*0480*/  @!P3 LDC R9, c[0x0][0xc] ;  /* 0x00000300ff09bb82 */ /* 0x000ea20000000800 */
[----:B0-----:R-:W-:-:S04]  /*0490*/  @P3 IMAD.WIDE.U32 R16, R4, R17, R6 ;  /* 0x0000001104103225 */ /* 0x001fc800078e0006 */
[----:B------:R-:W-:Y:S01]  /*04a0*/  @P3 IMAD.IADD R17, R17, 0x1, R11 ;  /* 0x0000000111113824 */ /* 0x000fe200078e020b */
[----:B-1----:R-:W-:Y:S01]  /*04b0*/  @!UP0 ULEA UR6, UR7, UR6, 0x18 ;  /* 0x0000000607068291 */ /* 0x002fe2000f8ec03f */
[----:B------:R-:W-:Y:S01]  /*04c0*/  VOTEU.ALL UP0, P0 ;  /* 0x00000000003f7886 */ /* 0x000fe20000000000 */
[----:B------:R-:W-:-:S04]  /*04d0*/  ISETP.NE.AND P0, PT, R0, 0x3, PT ;  /* 0x000000030000780c */ /* 0x000fc80003f05270 */
[----:B------:R-:W-:Y:S01]  /*04e0*/  ISETP.EQ.OR P0, PT, R0, RZ, !P0 ;  /* 0x000000ff0000720c */ /* 0x000fe20004702670 */
[----:B--2---:R-:W-:-:S03]  /*04f0*/  @!P3 IMAD.WIDE.U32 R6, R9, R3, R4 ;  /* 0x000000030906b225 */ /* 0x004fc600078e0004 */
[C---:B------:R-:W-:Y:S01]  /*0500*/  ISETP.EQ.AND P0, PT, R8.reuse, RZ, P0 ;  /* 0x000000ff0800720c */ /* 0x040fe20000702270 */
[----:B------:R-:W-:Y:S01]  /*0510*/  VIADD R8, R8, 0xffffffff ;  /* 0xffffffff08087836 */ /* 0x000fe20000000000 */
[----:B------:R-:W0:Y:S02]  /*0520*/  FENCE.VIEW.ASYNC.S ;  /* 0x00000000000073c6 */ /* 0x000e240000000000 */
[----:B0-----:R0:W3:Y:S01]  /*0530*/  @!UP0 SYNCS.EXCH.64 URZ, [UR6+0x50], UR4 ;  /* 0x00005004063f85b2 */ /* 0x0010e20008000100 */
[----:B------:R-:W-:Y:S01]  /*0540*/  @!P3 IMAD.MOV.U32 R16, RZ, RZ, R6 ;  /* 0x000000ffff10b224 */ /* 0x000fe200078e0006 */
[----:B------:R-:W-:Y:S01]  /*0550*/  SEL R19, RZ, 0x1, !P0 ;  /* 0x00000001ff137807 */ /* 0x000fe20004000000 */
[----:B------:R-:W-:Y:S01]  /*0560*/  @!P3 IMAD.MOV.U32 R17, RZ, RZ, R7 ;  /* 0x000000ffff11b224 */ /* 0x000fe200078e0007 */
[----:B------:R-:W-:-:S04]  /*0570*/  ISETP.GE.U32.AND P1, PT, R8, 0x2, PT ;  /* 0x000000020800780c */ /* 0x000fc80003f26070 */
[----:B------:R-:W-:Y:S01]  /*0580*/  SEL R19, R19, 0x2, P1 ;  /* 0x0000000213137807 */ /* 0x000fe20000800000 */
[----:B------:R0:W3:Y:S01]  /*0590*/  @!UP1 SYNCS.EXCH.64 URZ, [UR6+0x58], UR4 ;  /* 0x00005804063f95b2 */ /* 0x0000e20008000100 */
[----:B------:R-:W-:Y:S01]  /*05a0*/  NOP ;  /* 0x0000000000007918 */ /* 0x000fe20000000000 */
[----:B---34-:R-:W-:Y:S06]  /*05b0*/  BAR.SYNC.DEFER_BLOCKING 0x0 ;  /* 0x0000000000007b1d */ /* 0x018fec0000010000 */
[----:B------:R-:W-:Y:S05]  /*05c0*/  @!P2 BRA `(.L_x_3) ;  /* 0x000000c40034a947 */ /* 0x000fea0003800000 */
[----:B------:R-:W-:-:S13]  /*05d0*/  ISETP.GT.U32.AND P0, PT, R8, 0x1, PT ;  /* 0x000000010800780c */ /* 0x000fda0003f04070 */
[----:B0-----:R-:W-:Y:S05]  /*05e0*/  @P0 EXIT ;  /* 0x000000000000094d */ /* 0x001fea0003800000 */
[----:B------:R-:W-:Y:S01]  /*05f0*/  ULDC.64 UR4, c[0x0][0x650] ;  /* 0x0001940000047ab9 */ /* 0x000fe20000000a00 */
[----:B------:R-:W-:Y:S01]  /*0600*/  PRMT R0, RZ, 0x7610, R0 ;  /* 0x00007610ff007816 */ /* 0x000fe20000000000 */
[----:B------:R-:W-:Y:S01]  /*0610*/  IMAD.MOV.U32 R154, RZ, RZ, -0x1 ;  /* 0xffffffffff9a7424 */ /* 0x000fe200078e00ff */
[----:B------:R-:W-:Y:S01]  /*0620*/  ISETP.GE.U32.AND P0, PT, R16, UR4, PT ;  /* 0x0000000410007c0c */ /* 0x000fe2000bf06070 */
[----:B------:R-:W-:Y:S02]  /*0630*/  IMAD.MOV.U32 R153, RZ, RZ, -0x1 ;  /* 0xffffffffff997424 */ /* 0x000fe400078e00ff */
[----:B------:R-:W-:Y:S01]  /*0640*/  IMAD.MOV.U32 R152, RZ, RZ, -0x1 ;  /* 0xffffffffff987424 */ /* 0x000fe200078e00ff */
[----:B------:R-:W-:-:S13]  /*0650*/  ISETP.GE.U32.AND.EX P0, PT, R17, UR5, PT, P0 ;  /* 0x0000000511007c0c */ /* 0x000fda000bf06100 */
[----:B------:R-:W-:Y:S05]  /*0660*/  @P0 BRA `(.L_x_4) ;  /* 0x0000000400540947 */ /* 0x000fea0003800000 */
[----:B------:R-:W0:Y:S01]  /*0670*/  LDC.64 R14, c[0x0][0x628] ;  /* 0x00018a00ff0e7b82 */ /* 0x000e220000000a00 */
[----:B------:R-:W-:Y:S02]  /*0680*/  IMAD.MOV.U32 R6, RZ, RZ, R16 ;  /* 0x000000ffff067224 */ /* 0x000fe400078e0010 */
[----:B------:R-:W-:-:S05]  /*0690*/  IMAD.MOV.U32 R7, RZ, RZ, R17 ;  /* 0x000000ffff077224 */ /* 0x000fca00078e0011 */
[----:B------:R-:W1:Y:S08]  /*06a0*/  LDC R0, c[0x0][0x630] ;  /* 0x00018c00ff007b82 */ /* 0x000e700000000800 */
[----:B------:R-:W2:Y:S01]  /*06b0*/  LDC.64 R20, c[0x0][0x620] ;  /* 0x00018800ff147b82 */ /* 0x000ea20000000a00 */
[----:B0-----:R-:W-:-:S04]  /*06c0*/  ISETP.NE.U32.AND P0, PT, R14, RZ, PT ;  /* 0x000000ff0e00720c */ /* 0x001fc80003f05070 */
[----:B------:R-:W-:-:S13]  /*06d0*/  ISETP.NE.AND.EX P0, PT, R15, RZ, PT, P0 ;  /* 0x000000ff0f00720c */ /* 0x000fda0003f05300 */
[----:B-12---:R-:W-:Y:S05]  /*06e0*/  @!P0 BRA `(.L_x_5) ;  /* 0x0000000000288947 */ /* 0x006fea0003800000 */
[----:B------:R-:W0:Y:S02]  /*06f0*/  LDC R11, c[0x0][0x634] ;  /* 0x00018d00ff0b7b82 */ /* 0x000e240000000800 */
[----:B0-----:R-:W-:-:S05]  /*0700*/  IADD3 R11, P0, R16, R11, RZ ;  /* 0x0000000b100b7210 */ /* 0x001fca0007f1e0ff */
[----:B------:R-:W-:-:S04]  /*0710*/  IMAD.X R13, RZ, RZ, R17, P0 ;  /* 0x000000ffff0d7224 */ /* 0x000fc800000e0611 */
[----:B------:R-:W-:-:S04]  /*0720*/  IMAD.WIDE.U32 R6, R13, R14, RZ ;  /* 0x0000000e0d067225 */ /* 0x000fc800078e00ff */
[----:B------:R-:W-:-:S04]  /*0730*/  IMAD.WIDE.U32 R8, P0, R11, R15, R6 ;  /* 0x0000000f0b087225 */ /* 0x000fc80007800006 */
[----:B------:R-:W-:-:S04]  /*0740*/  IMAD.WIDE.U32 R6, R11, R14, RZ ;  /* 0x0000000e0b067225 */ /* 0x000fc800078e00ff */
[----:B------:R-:W-:Y:S01]  /*0750*/  IMAD.X R11, RZ, RZ, RZ, P0 ;  /* 0x000000ffff0b7224 */ /* 0x000fe200000e06ff */
[----:B------:R-:W-:Y:S01]  /*0760*/  IADD3 RZ, P0, R7, R8, RZ ;  /* 0x0000000807ff7210 */ /* 0x000fe20007f1e0ff */
[----:B------:R-:W-:-:S04]  /*0770*/  IMAD.MOV.U32 R10, RZ, RZ, R9 ;  /* 0x000000ffff0a7224 */ /* 0x000fc800078e0009 */
[----:B------:R-:W-:-:S08]  /*0780*/  IMAD.WIDE.U32.X R6, R13, R15, R10, P0 ;  /* 0x0000000f0d067225 */ /* 0x000fd000000e040a */
.L_x_5:
[-CC-:B------:R-:W-:Y:S01]  /*0790*/  SHF.R.U64 R152, R6, R0.reuse, R7.reuse ;  /* 0x0000000006987219 */ /* 0x180fe20000001207 */
[----:B------:R-:W0:Y:S01]  /*07a0*/  LDC R10, c[0x0][0x618] ;  /* 0x00018600ff0a7b82 */ /* 0x000e220000000800 */
[----:B------:R-:W-:Y:S01]  /*07b0*/  SHF.R.U32.HI R5, RZ, R0, R7 ;  /* 0x00000000ff057219 */ /* 0x000fe20000011607 */
[----:B------:R-:W-:Y:S01]  /*07c0*/  ULDC UR4, c[0x0][0x150] ;  /* 0x0000540000047ab9 */ /* 0x000fe20000000800 */
[----:B------:R-:W-:Y:S02]  /*07d0*/  IADD3 R9, P0, RZ, -R152, RZ ;  /* 0x80000098ff097210 */ /* 0x000fe40007f1e0ff */
[----:B------:R-:W-:-:S03]  /*07e0*/  I2FP.F32.U32 R0, R4 ;  /* 0x0000000400007245 */ /* 0x000fc60000201000 */
[----:B------:R-:W1:Y:S01]  /*07f0*/  LDC.64 R26, c[0x0][0x640] ;  /* 0x00019000ff1a7b82 */ /* 0x000e620000000a00 */
[----:B------:R-:W-:Y:S02]  /*0800*/  IMAD.X R11, RZ, RZ, ~R5, P0 ;  /* 0x000000ffff0b7224 */ /* 0x000fe400000e0e05 */
[----:B------:R-:W-:Y:S01]  /*0810*/  FMUL R0, R0, UR4 ;  /* 0x0000000400007c20 */ /* 0x000fe20008400000 */
[----:B------:R-:W-:Y:S01]  /*0820*/  IMAD.WIDE.U32 R6, R9, R20, R16 ;  /* 0x0000001409067225 */ /* 0x000fe200078e0010 */
[----:B------:R-:W-:-:S03]  /*0830*/  ULDC UR4, c[0x0][0x154] ;  /* 0x0000550000047ab9 */ /* 0x000fc60000000800 */
[----:B------:R-:W-:Y:S01]  /*0840*/  IMAD R8, R11, R20, RZ ;  /* 0x000000140b087224 */ /* 0x000fe200078e02ff */
[----:B------:R-:W2:Y:S01]  /*0850*/  LDC R5, c[0x0][0x144] ;  /* 0x00005100ff057b82 */ /* 0x000ea20000000800 */
[----:B------:R-:W3:Y:S02]  /*0860*/  F2I.U32.TRUNC.NTZ R0, R0 ;  /* 0x0000000000007305 */ /* 0x000ee4000020f000 */
[----:B------:R-:W-:-:S04]  /*0870*/  IMAD R9, R9, R21, R8 ;  /* 0x0000001509097224 */ /* 0x000fc800078e0208 */
[----:B------:R-:W-:Y:S01]  /*0880*/  IMAD.IADD R7, R7, 0x1, R9 ;  /* 0x0000000107077824 */ /* 0x000fe200078e0209 */
[----:B------:R-:W4:Y:S01]  /*0890*/  LDC R12, c[0x0][0x608] ;  /* 0x00018200ff0c7b82 */ /* 0x000f220000000800 */
[----:B------:R-:W-:-:S03]  /*08a0*/  IMAD.MOV.U32 R9, RZ, RZ, -0x1 ;  /* 0xffffffffff097424 */ /* 0x000fc600078e00ff */
[-CC-:B0-----:R-:W-:Y:S02]  /*08b0*/  SHF.R.U64 R20, R6, R10.reuse, R7.reuse ;  /* 0x0000000a06147219 */ /* 0x181fe40000001207 */
[----:B------:R-:W-:Y:S02]  /*08c0*/  I2FP.F32.U32 R6, R3 ;  /* 0x0000000300067245 */ /* 0x000fe40000201000 */
[----:B------:R-:W0:Y:S01]  /*08d0*/  LDC R24, c[0x0][0x658] ;  /* 0x00019600ff187b82 */ /* 0x000e220000000800 */
[----:B-1----:R-:W-:Y:S01]  /*08e0*/  ISETP.NE.U32.AND P0, PT, R26, RZ, PT ;  /* 0x000000ff1a00720c */ /* 0x002fe20003f05070 */
[----:B---3--:R-:W-:Y:S01]  /*08f0*/  IMAD.MOV R8, RZ, RZ, -R0 ;  /* 0x000000ffff087224 */ /* 0x008fe200078e0a00 */
[----:B------:R-:W-:Y:S01]  /*0900*/  SHF.R.U32.HI R7, RZ, R10, R7 ;  /* 0x0000000aff077219 */ /* 0x000fe20000011607 */
[----:B------:R-:W-:Y:S01]  /*0910*/  FMUL R6, R6, UR4 ;  /* 0x0000000406067c20 */ /* 0x000fe20008400000 */
[----:B------:R-:W-:-:S03]  /*0920*/  ISETP.NE.AND.EX P0, PT, R27, RZ, PT, P0 ;  /* 0x000000ff1b00720c */ /* 0x000fc60003f05300 */
[----:B------:R-:W1:Y:S01]  /*0930*/  LDC R14, c[0x0][0x148] ;  /* 0x00005200ff0e7b82 */ /* 0x000e620000000800 */
[----:B--2---:R-:W-:-:S07]  /*0940*/  IMAD R0, R5, R8, R4 ;  /* 0x0000000805007224 */ /* 0x004fce00078e0204 */
[----:B------:R-:W2:Y:S01]  /*0950*/  LDC R22, c[0x0][0x600] ;  /* 0x00018000ff167b82 */ /* 0x000ea20000000800 */
[-CC-:B----4-:R-:W-:Y:S02]  /*0960*/  SHF.R.U64 R28, R20, R12.reuse, R7.reuse ;  /* 0x0000000c141c7219 */ /* 0x190fe40000001207 */
[----:B------:R-:W-:Y:S01]  /*0970*/  SHF.R.U32.HI R5, RZ, R12, R7 ;  /* 0x0000000cff057219 */ /* 0x000fe20000011607 */
[----:B------:R-:W-:Y:S01]  /*0980*/  IMAD.MOV.U32 R7, RZ, RZ, 0x1 ;  /* 0x00000001ff077424 */ /* 0x000fe200078e00ff */
[----:B------:R3:W4:Y:S03]  /*0990*/  F2I.U32.TRUNC.NTZ R12, R6 ;  /* 0x00000006000c7305 */ /* 0x000726000020f000 */
[----:B------:R-:W1:Y:S01]  /*09a0*/  LDC R15, c[0x0][0x648] ;  /* 0x00019200ff0f7b82 */ /* 0x000e620000000800 */
[-C--:B0-----:R-:W-:Y:S02]  /*09b0*/  SHF.L.U32 R4, R9, R24.reuse, RZ ;  /* 0x0000001809047219 */ /* 0x081fe400000006ff */
[----:B------:R-:W-:-:S02]  /*09c0*/  SHF.R.U64 R30, R28, R24, R5 ;  /* 0x000000181c1e7219 */ /* 0x000fc40000001205 */
[----:B------:R-:W-:Y:S02]  /*09d0*/  LOP3.LUT R11, RZ, R4, RZ, 0x33, !PT ;  /* 0x00000004ff0b7212 */ /* 0x000fe400078e33ff */
[-C--:B------:R-:W-:Y:S01]  /*09e0*/  SHF.R.U32.HI R5, RZ, R24.reuse, R5 ;  /* 0x00000018ff057219 */ /* 0x080fe20000011605 */
[----:B------:R-:W0:Y:S01]  /*09f0*/  LDC R21, c[0x0][0x638] ;  /* 0x00018e00ff157b82 */ /* 0x000e220000000800 */
[----:B------:R-:W-:Y:S01]  /*0a00*/  SHF.L.U32 R10, R7, R24, RZ ;  /* 0x00000018070a7219 */ /* 0x000fe200000006ff */
[----:B------:R-:W-:-:S06]  /*0a10*/  IMAD.MOV.U32 R4, RZ, RZ, R30 ;  /* 0x000000ffff047224 */ /* 0x000fcc00078e001e */
[----:B------:R-:W0:Y:S01]  /*0a20*/  LDC R154, c[0x0][0x610] ;  /* 0x00018400ff9a7b82 */ /* 0x000e220000000800 */
[----:B---34-:R-:W-:Y:S05]  /*0a30*/  @!P0 BRA `(.L_x_6) ;  /* 0x0000000000288947 */ /* 0x018fea0003800000 */
[----:B------:R-:W3:Y:S02]  /*0a40*/  LDC R9, c[0x0][0x64c] ;  /* 0x00019300ff097b82 */ /* 0x000ee40000000800 */
[----:B---3--:R-:W-:-:S05]  /*0a50*/  IADD3 R9, P0, R30, R9, RZ ;  /* 0x000000091e097210 */ /* 0x008fca0007f1e0ff */
        /* <DEDUP_REMOVED lines=8> */
.L_x_6:
[----:B-1----:R-:W-:Y:S01]  /*0ae0*/  SHF.R.U64 R4, R4, R15, R5 ;  /* 0x0000000f04047219 */ /* 0x002fe20000001205 */
[----:B--2---:R-:W-:Y:S01]  /*0af0*/  VIADD R5, R22, 0xffffffff ;  /* 0xffffffff16057836 */ /* 0x004fe20000000000 */
[----:B------:R-:W-:Y:S01]  /*0b00*/  LOP3.LUT R11, R28, R11, RZ, 0xc0, !PT ;  /* 0x0000000b1c0b7212 */ /* 0x000fe200078ec0ff */
[----:B------:R-:W-:Y:S02]  /*0b10*/  IMAD.MOV R12, RZ, RZ, -R12 ;  /* 0x000000ffff0c7224 */ /* 0x000fe400078e0a0c */
[----:B------:R-:W-:Y:S01]  /*0b20*/  IMAD.MOV R6, RZ, RZ, -R4 ;  /* 0x000000ffff067224 */ /* 0x000fe200078e0a04 */
[----:B------:R-:W-:Y:S01]  /*0b30*/  LOP3.LUT R5, R20, R5, RZ, 0xc0, !PT ;  /* 0x0000000514057212 */ /* 0x000fe200078ec0ff */
[----:B------:R-:W-:Y:S02]  /*0b40*/  @P3 IMAD R0, R14, R12, R3 ;  /* 0x0000000c0e003224 */ /* 0x000fe400078e0203 */
[----:B------:R-:W-:Y:S02]  /*0b50*/  IMAD R11, R10, R4, R11 ;  /* 0x000000040a0b7224 */ /* 0x000fe400078e020b */
[----:B0-----:R-:W-:-:S02]  /*0b60*/  IMAD R3, R6, R21, R30 ;  /* 0x0000001506037224 */ /* 0x001fc400078e021e */
[----:B------:R-:W-:Y:S02]  /*0b70*/  IMAD R154, R11, R154, R0 ;  /* 0x0000009a0b9a7224 */ /* 0x000fe400078e0200 */
[----:B------:R-:W-:Y:S02]  /*0b80*/  IMAD R3, R3, R22, R5 ;  /* 0x0000001603037224 */ /* 0x000fe400078e0205 */
[----:B------:R-:W-:-:S03]  /*0b90*/  IMAD.MOV.U32 R0, RZ, RZ, 0x1 ;  /* 0x00000001ff007424 */ /* 0x000fc600078e00ff */
[----:B------:R-:W-:Y:S02]  /*0ba0*/  SEL R153, R3, R154, !P3 ;  /* 0x0000009a03997207 */ /* 0x000fe40005800000 */
[----:B------:R-:W-:-:S07]  /*0bb0*/  SEL R154, R154, R3, !P3 ;  /* 0x000000039a9a7207 */ /* 0x000fce0005800000 */
.L_x_4:
[----:B------:R-:W-:-:S08]  /*0bc0*/  NOP ;  /* 0x0000000000007918 */ /* 0x000fd00000000000 */
[----:B------:R-:W0:Y:S02]  /*0bd0*/  USETMAXREG.TRY_ALLOC.CTAPOOL UP0, 0xe8 ;  /* 0x000000e8000079c8 */ /* 0x000e240008000600 */
[----:B0-----:R-:W-:-:S13]  /*0be0*/  PLOP3.LUT P0, PT, PT, PT, UP0, 0x80, 0x0 ;  /* 0x000000000000781c */ /* 0x001fda0003f0f008 */
[----:B------:R-:W-:Y:S05]  /*0bf0*/  @!P0 BRA `(.L_x_4) ;  /* 0xfffffffc00f08947 */ /* 0x000fea000383ffff */
[----:B------:R-:W-:Y:S01]  /*0c00*/  ULDC.64 UR4, c[0x0][0x598] ;  /* 0x0001660000047ab9 */ /* 0x000fe20000000a00 */
[----:B------:R-:W-:Y:S01]  /*0c10*/  ULDC.64 UR36, c[0x0][0x208] ;  /* 0x0000820000247ab9 */ /* 0x000fe20000000a00 */
[----:B------:R-:W-:-:S04]  /*0c20*/  ISETP.NE.U32.AND P0, PT, RZ, UR4, PT ;  /* 0x00000004ff007c0c */ /* 0x000fc8000bf05070 */
[----:B------:R-:W-:-:S13]  /*0c30*/  ISETP.NE.AND.EX P0, PT, RZ, UR5, PT, P0 ;  /* 0x00000005ff007c0c */ /* 0x000fda000bf05300 */
[----:B------:R-:W-:Y:S05]  /*0c40*/  @!P0 BRA `(.L_x_7) ;  /* 0x00000000001c8947 */ /* 0x000fea0003800000 */
[----:B------:R-:W0:Y:S02]  /*0c50*/  LDC.64 R4, c[0x0][0x598] ;  /* 0x00016600ff047b82 */ /* 0x000e240000000a00 */
[----:B0-----:R-:W2:Y:S02]  /*0c60*/  LDG.E.64 R4, desc[UR36][R4.64] ;  /* 0x0000002404047981 */ /* 0x001ea4000c1e1b00 */
[----:B--2---:R-:W-:-:S04]  /*0c70*/  ISETP.NE.U32.AND P0, PT, R4, RZ, PT ;  /* 0x000000ff0400720c */ /* 0x004fc80003f05070 */
[----:B------:R-:W-:-:S13]  /*0c80*/  ISETP.NE.AND.EX P0, PT, R5, RZ, PT, P0 ;  /* 0x000000ff0500720c */ /* 0x000fda0003f05300 */
[----:B------:R-:W-:Y:S05]  /*0c90*/  @!P0 BRA `(.L_x_7) ;  /* 0x0000000000088947 */ /* 0x000fea0003800000 */
[----:B------:R0:W5:Y:S01]  /*0ca0*/  LD.E R155, desc[UR36][R4.64] ;  /* 0x00000024049b7980 */ /* 0x000162000c101900 */
[----:B------:R-:W-:Y:S05]  /*0cb0*/  BRA `(.L_x_8) ;  /* 0x0000000000247947 */ /* 0x000fea0003800000 */
.L_x_7:
[----:B------:R-:W-:Y:S02]  /*0cc0*/  ULDC.64 UR4, c[0x0][0x588] ;  /* 0x0001620000047ab9 */ /* 0x000fe40000000a00 */
[----:B------:R-:W-:-:S04]  /*0cd0*/  ISETP.NE.U32.AND P0, PT, RZ, UR4, PT ;  /* 0x00000004ff007c0c */ /* 0x000fc8000bf05070 */
[----:B------:R-:W-:-:S13]  /*0ce0*/  ISETP.NE.AND.EX P0, PT, RZ, UR5, PT, P0 ;  /* 0x00000005ff007c0c */ /* 0x000fda000bf05300 */
[----:B------:R-:W-:Y:S05]  /*0cf0*/  @!P0 BRA `(.L_x_9) ;  /* 0x00000000000c8947 */ /* 0x000fea0003800000 */
[----:B------:R-:W0:Y:S02]  /*0d00*/  LDC.64 R4, c[0x0][0x588] ;  /* 0x00016200ff047b82 */ /* 0x000e240000000a00 */
[----:B0-----:R1:W5:Y:S01]  /*0d10*/  LDG.E R155, desc[UR36][R4.64] ;  /* 0x00000024049b7981 */ /* 0x001362000c1e1900 */
[----:B------:R-:W-:Y:S05]  /*0d20*/  BRA `(.L_x_8) ;  /* 0x0000000000087947 */ /* 0x000fea0003800000 */
.L_x_9:
[----:B------:R-:W-:Y:S02]  /*0d30*/  ULDC UR4, c[0x0][0x580] ;  /* 0x0001600000047ab9 */ /* 0x000fe40000000800 */
[----:B------:R-:W-:-:S07]  /*0d40*/  IMAD.U32 R155, RZ, RZ, UR4 ;  /* 0x00000004ff9b7e24 */ /* 0x000fce000f8e00ff */
.L_x_8:
[----:B------:R-:W-:Y:S02]  /*0d50*/  ULDC.64 UR4, c[0x0][0x5a0] ;  /* 0x0001680000047ab9 */ /* 0x000fe40000000a00 */
[----:B------:R-:W-:-:S04]  /*0d60*/  ISETP.NE.U32.AND P0, PT, RZ, UR4, PT ;  /* 0x00000004ff007c0c */ /* 0x000fc8000bf05070 */
[----:B------:R-:W-:-:S13]  /*0d70*/  ISETP.NE.AND.EX P0, PT, RZ, UR5, PT, P0 ;  /* 0x00000005ff007c0c */ /* 0x000fda000bf05300 */
[----:B------:R-:W-:Y:S05]  /*0d80*/  @!P0 BRA `(.L_x_10) ;  /* 0x00000000001c8947 */ /* 0x000fea0003800000 */
[----:B01----:R-:W0:Y:S02]  /*0d90*/  LDC.64 R4, c[0x0][0x5a0] ;  /* 0x00016800ff047b82 */ /* 0x003e240000000a00 */
[----:B0-----:R-:W2:Y:S02]  /*0da0*/  LDG.E.64 R4, desc[UR36][R4.64] ;  /* 0x0000002404047981 */ /* 0x001ea4000c1e1b00 */
[----:B--2---:R-:W-:-:S04]  /*0db0*/  ISETP.NE.U32.AND P0, PT, R4, RZ, PT ;  /* 0x000000ff0400720c */ /* 0x004fc80003f05070 */
[----:B------:R-:W-:-:S13]  /*0dc0*/  ISETP.NE.AND.EX P0, PT, R5, RZ, PT, P0 ;  /* 0x000000ff0500720c */ /* 0x000fda0003f05300 */
[----:B------:R-:W-:Y:S05]  /*0dd0*/  @!P0 BRA `(.L_x_10) ;  /* 0x0000000000088947 */ /* 0x000fea0003800000 */
[----:B------:R0:W5:Y:S01]  /*0de0*/  LD.E R164, desc[UR36][R4.64] ;  /* 0x0000002404a47980 */ /* 0x000162000c101900 */
[----:B------:R-:W-:Y:S05]  /*0df0*/  BRA `(.L_x_11) ;  /* 0x0000000000247947 */ /* 0x000fea0003800000 */
.L_x_10:
[----:B------:R-:W-:Y:S02]  /*0e00*/  ULDC.64 UR4, c[0x0][0x590] ;  /* 0x0001640000047ab9 */ /* 0x000fe40000000a00 */
[----:B------:R-:W-:-:S04]  /*0e10*/  ISETP.NE.U32.AND P0, PT, RZ, UR4, PT ;  /* 0x00000004ff007c0c */ /* 0x000fc8000bf05070 */
[----:B------:R-:W-:-:S13]  /*0e20*/  ISETP.NE.AND.EX P0, PT, RZ, UR5, PT, P0 ;  /* 0x00000005ff007c0c */ /* 0x000fda000bf05300 */
[----:B------:R-:W-:Y:S05]  /*0e30*/  @!P0 BRA `(.L_x_12) ;  /* 0x00000000000c8947 */ /* 0x000fea0003800000 */
[----:B------:R-:W2:Y:S02]  /*0e40*/  LDC.64 R164, c[0x0][0x590] ;  /* 0x00016400ffa47b82 */ /* 0x000ea40000000a00 */
[----:B--2---:R2:W5:Y:S01]  /*0e50*/  LDG.E R164, desc[UR36][R164.64] ;  /* 0x00000024a4a47981 */ /* 0x004562000c1e1900 */
[----:B------:R-:W-:Y:S05]  /*0e60*/  BRA `(.L_x_11) ;  /* 0x0000000000087947 */ /* 0x000fea0003800000 */
.L_x_12:
[----:B------:R-:W-:Y:S02]  /*0e70*/  ULDC UR4, c[0x0][0x584] ;  /* 0x0001610000047ab9 */ /* 0x000fe40000000800 */
[----:B------:R-:W-:-:S07]  /*0e80*/  IMAD.U32 R164, RZ, RZ, UR4 ;  /* 0x00000004ffa47e24 */ /* 0x000fce000f8e00ff */
.L_x_11:
[----:B------:R-:W-:-:S13]  /*0e90*/  LOP3.LUT P0, RZ, R0, 0xff, RZ, 0xc0, !PT ;  /* 0x000000ff00ff7812 */ /* 0x000fda000780c0ff */
[----:B------:R-:W-:Y:S05]  /*0ea0*/  @!P0 EXIT ;  /* 0x000000000000894d */ /* 0x000fea0003800000 */
[----:B------:R-:W-:Y:S01]  /*0eb0*/  ULDC UR4, c[0x0][0x28c] ;  /* 0x0000a30000047ab9 */ /* 0x000fe20000000800 */
[----:B------:R-:W-:Y:S01]  /*0ec0*/  UMOV UR38, URZ ;  /* 0x0000003f00267c82 */ /* 0x000fe20008000000 */
[----:B------:R-:W-:Y:S01]  /*0ed0*/  UIADD3 UR4, UR4, 0x7f, URZ ;  /* 0x0000007f04047890 */ /* 0x000fe2000fffe03f */
[----:B------:R-:W-:-:S03]  /*0ee0*/  UMOV UR39, URZ ;  /* 0x0000003f00277c82 */ /* 0x000fc60008000000 */
[----:B------:R-:W-:-:S04]  /*0ef0*/  USHF.R.S32.HI UR5, URZ, 0x1f, UR4 ;  /* 0x0000001f3f057899 */ /* 0x000fc80008011404 */
[----:B------:R-:W-:-:S04]  /*0f00*/  ULEA.HI UR5, UR5, UR4, URZ, 0x7 ;  /* 0x0000000405057291 */ /* 0x000fc8000f8f383f */
[----:B------:R-:W-:-:S12]  /*0f10*/  USHF.R.S32.HI UR40, URZ, 0x7, UR5 ;  /* 0x000000073f287899 */ /* 0x000fd80008011405 */
.L_x_301:
[----:B---3--:R-:W3:Y:S01]  /*0f20*/  S2R R3, SR_CgaCtaId ;  /* 0x0000000000037919 */ /* 0x008ee20000008800 */
[----:B------:R-:W-:-:S04]  /*0f30*/  MOV R0, 0x400 ;  /* 0x0000040000007802 */ /* 0x000fc80000000f00 */
[----:B---3--:R-:W-:-:S05]  /*0f40*/  LEA R0, R3, R0, 0x18 ;  /* 0x0000000003007211 */ /* 0x008fca00078ec0ff */
[----:B------:R-:W-:-:S05]  /*0f50*/  VIADD R0, R0, 0x800 ;  /* 0x0000080000007836 */ /* 0x000fca0000000000 */
[----:B------:R-:W-:-:S13]  /*0f60*/  LOP3.LUT P0, RZ, R0, 0x3ff, RZ, 0xc0, !PT ;  /* 0x000003ff00ff7812 */ /* 0x000fda000780c0ff */
[----:B--2-4-:R-:W-:Y:S05]  /*0f70*/  @!P0 BRA `(.L_x_13) ;  /* 0x0000000000408947 */ /* 0x014fea0003800000 */
[----:B------:R-:W-:Y:S01]  /*0f80*/  MOV R0, 0x0 ;  /* 0x0000000000007802 */ /* 0x000fe20000000f00 */
[----:B------:R-:W-:Y:S01]  /*0f90*/  ULDC.64 UR4, c[0x4][0x70] ;  /* 0x01001c0000047ab9 */ /* 0x000fe20000000a00 */
[----:B------:R-:W-:Y:S01]  /*0fa0*/  ULDC.64 UR6, c[0x4][0x8] ;  /* 0x0100020000067ab9 */ /* 0x000fe20000000a00 */
[----:B01----:R-:W-:Y:S01]  /*0fb0*/  IMAD.U32 R4, RZ, RZ, UR4 ;  /* 0x00000004ff047e24 */ /* 0x003fe2000f8e00ff */
[----:B------:R0:W1:Y:S01]  /*0fc0*/  LDC.64 R14, c[0x4][R0] ;  /* 0x01000000000e7b82 */ /* 0x0000620000000a00 */
[----:B------:R-:W-:Y:S01]  /*0fd0*/  IMAD.U32 R5, RZ, RZ, UR5 ;  /* 0x00000005ff057e24 */ /* 0x000fe2000f8e00ff */
[----:B------:R-:W-:Y:S01]  /*0fe0*/  ULDC.64 UR4, c[0x4][0x78] ;  /* 0x01001e0000047ab9 */ /* 0x000fe20000000a00 */
[----:B------:R-:W-:Y:S02]  /*0ff0*/  IMAD.U32 R10, RZ, RZ, UR6 ;  /* 0x00000006ff0a7e24 */ /* 0x000fe4000f8e00ff */
[----:B------:R-:W-:Y:S02]  /*1000*/  IMAD.U32 R6, RZ, RZ, UR4 ;  /* 0x00000004ff067e24 */ /* 0x000fe4000f8e00ff */
[----:B------:R-:W-:-:S02]  /*1010*/  IMAD.U32 R7, RZ, RZ, UR5 ;  /* 0x00000005ff077e24 */ /* 0x000fc4000f8e00ff */
[----:B------:R-:W-:Y:S02]  /*1020*/  IMAD.U32 R11, RZ, RZ, UR7 ;  /* 0x00000007ff0b7e24 */ /* 0x000fe4000f8e00ff */
[----:B------:R-:W-:Y:S02]  /*1030*/  IMAD.MOV.U32 R8, RZ, RZ, 0x70 ;  /* 0x00000070ff087424 */ /* 0x000fe400078e00ff */
[----:B------:R-:W-:Y:S02]  /*1040*/  IMAD.MOV.U32 R12, RZ, RZ, 0x1 ;  /* 0x00000001ff0c7424 */ /* 0x000fe400078e00ff */
[----:B0-----:R-:W-:-:S07]  /*1050*/  IMAD.MOV.U32 R13, RZ, RZ, RZ ;  /* 0x000000ffff0d7224 */ /* 0x001fce00078e00ff */
[----:B------:R-:W-:-:S07]  /*1060*/  LEPC R20, `(.L_x_13) ;  /* 0x000000001014794e */ /* 0x000fce0000000000 */
[----:B-12--5:R-:W-:Y:S05]  /*1070*/  CALL.ABS.NOINC R14 ;  /* 0x000000000e007343 */ /* 0x026fea0003c00000 */
.L_x_13:
[----:B------:R-:W3:Y:S01]  /*1080*/  S2R R3, SR_CgaCtaId ;  /* 0x0000000000037919 */ /* 0x000ee20000008800 */
[----:B------:R-:W-:-:S04]  /*1090*/  MOV R0, 0x400 ;  /* 0x0000040000007802 */ /* 0x000fc80000000f00 */
[----:B---3--:R-:W-:-:S05]  /*10a0*/  LEA R0, R3, R0, 0x18 ;  /* 0x0000000003007211 */ /* 0x008fca00078ec0ff */
[----:B------:R-:W-:-:S05]  /*10b0*/  VIADD R24, R0, 0x10800 ;  /* 0x0001080000187836 */ /* 0x000fca0000000000 */
[----:B------:R-:W-:-:S13]  /*10c0*/  LOP3.LUT P0, RZ, R24, 0x3ff, RZ, 0xc0, !PT ;  /* 0x000003ff18ff7812 */ /* 0x000fda000780c0ff */
[----:B------:R-:W-:Y:S05]  /*10d0*/  @!P0 BRA `(.L_x_14) ;  /* 0x00000000007c8947 */ /* 0x000fea0003800000 */
        /* <DEDUP_REMOVED lines=16> */
.L_x_15:
[----:B------:R-:W0:Y:S01]  /*11e0*/  LDC.64 R22, c[0x4][R22] ;  /* 0x0100000016167b82 */ /* 0x000e220000000a00 */
[----:B------:R-:W-:Y:S01]  /*11f0*/  ULDC.64 UR4, c[0x4][0x70] ;  /* 0x01001c0000047ab9 */ /* 0x000fe20000000a00 */
[----:B------:R-:W-:Y:S01]  /*1200*/  ULDC.64 UR6, c[0x4][0x10] ;  /* 0x0100040000067ab9 */ /* 0x000fe20000000a00 */
[----:B------:R-:W-:Y:S02]  /*1210*/  IMAD.U32 R4, RZ, RZ, UR4 ;  /* 0x00000004ff047e24 */ /* 0x000fe4000f8e00ff */
        /* <DEDUP_REMOVED lines=8> */
[----:B------:R-:W-:-:S07]  /*12a0*/  IMAD.MOV.U32 R13, RZ, RZ, RZ ;  /* 0x000000ffff0d7224 */ /* 0x000fce00078e00ff */
[----:B------:R-:W-:-:S07]  /*12b0*/  LEPC R20, `(.L_x_14) ;  /* 0x000000001014794e */ /* 0x000fce0000000000 */
[----:B0-----:R-:W-:Y:S05]  /*12c0*/  CALL.ABS.NOINC R22 ;  /* 0x0000000016007343 */ /* 0x001fea0003c00000 */
.L_x_14:
[----:B------:R-:W-:Y:S01]  /*12d0*/  UMOV UR4, 0xffffffff ;  /* 0xffffffff00047882 */ /* 0x000fe20000000000 */
[----:B------:R-:W-:Y:S02]  /*12e0*/  LOP3.LUT R0, R19, 0x1, RZ, 0xfc, !PT ;  /* 0x0000000113007812 */ /* 0x000fe400078efcff */
[----:B------:R-:W-:Y:S02]  /*12f0*/  LOP3.LUT R13, R18, 0x80, RZ, 0xc0, !PT ;  /* 0x00000080120d7812 */ /* 0x000fe400078ec0ff */
[----:B------:R-:W-:Y:S02]  /*1300*/  ISETP.NE.AND P0, PT, R0, 0x3, PT ;  /* 0x000000030000780c */ /* 0x000fe40003f05270 */
[----:B------:R-:W-:Y:S01]  /*1310*/  SHF.R.U32.HI R13, RZ, 0x7, R13 ;  /* 0x00000007ff0d7819 */ /* 0x000fe2000001160d */
[----:B------:R-:W-:Y:S10]  /*1320*/  BRA.DIV UR4, `(.L_x_16) ;  /* 0x000000d204187947 */ /* 0x000ff4000b800000 */
.L_x_329:
[----:B------:R-:W-:Y:S05]  /*1330*/  @!P0 BRA `(.L_x_17) ;  /* 0x0000000000048947 */ /* 0x000fea0003800000 */
[----:B------:R-:W-:Y:S01]  /*1340*/  BPT.TRAP 0x1 ;  /* 0x000000040000795c */ /* 0x000fe20000300000 */
.L_x_17:
[----:B------:R-:W3:Y:S01]  /*1350*/  S2UR UR5, SR_CgaCtaId ;  /* 0x00000000000579c3 */ /* 0x000ee20000008800 */
[----:B------:R-:W-:Y:S01]  /*1360*/  UMOV UR4, 0x400 ;  /* 0x0000040000047882 */ /* 0x000fe20000000000 */
[----:B------:R-:W-:Y:S02]  /*1370*/  IMAD.U32 R3, RZ, RZ, UR38 ;  /* 0x00000026ff037e24 */ /* 0x000fe4000f8e00ff */
[----:B01----:R-:W-:-:S03]  /*1380*/  IMAD.U32 R5, RZ, RZ, UR39 ;  /* 0x00000027ff057e24 */ /* 0x003fc6000f8e00ff */
[----:B------:R-:W-:Y:S01]  /*1390*/  SHF.L.U32 R3, R3, 0x1f, RZ ;  /* 0x0000001f03037819 */ /* 0x000fe200000006ff */
[----:B---3--:R-:W-:-:S06]  /*13a0*/  ULEA UR4, UR5, UR4, 0x18 ;  /* 0x0000000405047291 */ /* 0x008fcc000f8ec03f */
[----:B------:R-:W-:-:S04]  /*13b0*/  IMAD.U32 R0, RZ, RZ, UR4 ;  /* 0x00000004ff007e24 */ /* 0x000fc8000f8e00ff */
[----:B------:R-:W-:-:S04]  /*13c0*/  IMAD R4, R5, 0x8, R0 ;  /* 0x0000000805047824 */ /* 0x000fc800078e0200 */
[----:B------:R0:W1:Y:S01]  /*13d0*/  SYNCS.PHASECHK.TRANS64.TRYWAIT P1, [R4+URZ], R3 ;  /* 0x00000003040075a7 */ /* 0x000062000802017f */
[----:B------:R-:W-:Y:S05]  /*13e0*/  @!P0 BRA `(.L_x_18) ;  /* 0x0000000000048947 */ /* 0x000fea0003800000 */
[----:B------:R-:W-:Y:S01]  /*13f0*/  BPT.TRAP 0x1 ;  /* 0x000000040000795c */ /* 0x000fe20000300000 */
.L_x_18:
[----:B-1----:R-:W-:Y:S05]  /*1400*/  @P1 BRA `(.L_x_19) ;  /* 0x0000000000081947 */ /* 0x002fea0003800000 */
[----:B------:R-:W1:Y:S02]  /*1410*/  SYNCS.PHASECHK.TRANS64.TRYWAIT P1, [R4+URZ], R3 ;  /* 0x00000003040075a7 */ /* 0x000e64000802017f */
[----:B-1----:R-:W-:Y:S05]  /*1420*/  @!P1 BRA `(.L_x_20) ;  /* 0x000000cc00f49947 */ /* 0x002fea0003800000 */
.L_x_19:
[----:B------:R-:W-:-:S04]  /*1430*/  UIADD3 UR4, UR39, 0x1, URZ ;  /* 0x0000000127047890 */ /* 0x000fc8000fffe03f */
[----:B------:R-:W-:Y:S02]  /*1440*/  UISETP.NE.AND UP0, UPT, UR4, 0x4, UPT ;  /* 0x000000040400788c */ /* 0x000fe4000bf05270 */
[----:B01----:R-:W-:Y:S02]  /*1450*/  IMAD.U32 R3, RZ, RZ, UR4 ;  /* 0x00000004ff037e24 */ /* 0x003fe4000f8e00ff */
[----:B------:R-:W-:Y:S02]  /*1460*/  USEL UR4, URZ, 0x1, UP0 ;  /* 0x000000013f047887 */ /* 0x000fe40008000000 */
[----:B------:R-:W-:Y:S02]  /*1470*/  PLOP3.LUT P1, PT, PT, PT, UP0, 0x80, 0x0 ;  /* 0x000000000000781c */ /* 0x000fe40003f2f008 */
[----:B------:R-:W-:Y:S02]  /*1480*/  ULOP3.LUT UR4, UR38, UR4, URZ, 0x3c, !UPT ;  /* 0x0000000426047292 */ /* 0x000fe4000f8e3c3f */
[----:B------:R-:W-:-:S04]  /*1490*/  SEL R3, R3, RZ, P1 ;  /* 0x000000ff03037207 */ /* 0x000fc80000800000 */
[----:B--2---:R-:W-:Y:S01]  /*14a0*/  IMAD.U32 R165, RZ, RZ, UR4 ;  /* 0x00000004ffa57e24 */ /* 0x004fe2000f8e00ff */
[----:B------:R-:W-:Y:S06]  /*14b0*/  @!P0 BRA `(.L_x_21) ;  /* 0x0000000000048947 */ /* 0x000fec0003800000 */
[----:B------:R-:W-:Y:S01]  /*14c0*/  BPT.TRAP 0x1 ;  /* 0x000000040000795c */ /* 0x000fe20000300000 */
.L_x_21:
[C---:B------:R-:W-:Y:S01]  /*14d0*/  IMAD.SHL.U32 R7, R18.reuse, 0x200, RZ ;  /* 0x0000020012077824 */ /* 0x040fe200078e00ff */
[C---:B------:R-:W-:Y:S01]  /*14e0*/  LOP3.LUT R4, R18.reuse, 0x2, RZ, 0xc0, !PT ;  /* 0x0000000212047812 */ /* 0x040fe200078ec0ff */
[----:B------:R-:W-:Y:S01]  /*14f0*/  USHF.L.U32 UR4, UR39, 0xe, URZ ;  /* 0x0000000e27047899 */ /* 0x000fe2000800063f */
[----:B------:R-:W-:Y:S01]  /*1500*/  LOP3.LUT R6, R18, 0xe0, RZ, 0xc0, !PT ;  /* 0x000000e012067812 */ /* 0x000fe200078ec0ff */
[----:B------:R-:W-:Y:S01]  /*1510*/  IMAD.U32 R33, RZ, RZ, UR40 ;  /* 0x00000028ff217e24 */ /* 0x000fe2000f8e00ff */
[----:B------:R-:W-:Y:S01]  /*1520*/  LOP3.LUT R7, R7, 0x200, RZ, 0xc0, !PT ;  /* 0x0000020007077812 */ /* 0x000fe200078ec0ff */
[----:B------:R-:W-:Y:S01]  /*1530*/  IMAD.SHL.U32 R4, R4, 0x200, RZ ;  /* 0x0000020004047824 */ /* 0x000fe200078e00ff */
[----:B------:R-:W-:Y:S02]  /*1540*/  SHF.R.U32.HI R5, RZ, 0x2, R18 ;  /* 0x00000002ff057819 */ /* 0x000fe40000011612 */
[----:B------:R-:W-:Y:S01]  /*1550*/  LEA.HI R6, R6, R7, RZ, 0x1f ;  /* 0x0000000706067211 */ /* 0x000fe200078ff8ff */
[----:B------:R-:W-:Y:S01]  /*1560*/  IMAD.SHL.U32 R7, R18, 0x40, RZ ;  /* 0x0000004012077824 */ /* 0x000fe200078e00ff */
[----:B------:R-:W-:-:S02]  /*1570*/  LOP3.LUT R5, R5, 0x7, RZ, 0xc0, !PT ;  /* 0x0000000705057812 */ /* 0x000fc400078ec0ff */
[----:B------:R-:W-:Y:S02]  /*1580*/  R2P PR, R18, 0x60 ;  /* 0x0000006012007804 */ /* 0x000fe40000000000 */
[----:B------:R-:W-:Y:S01]  /*1590*/  LOP3.LUT R5, R4, 0xfffffe00, R5, 0xe2, !PT ;  /* 0xfffffe0004057812 */ /* 0x000fe200078ee205 */
[----:B------:R-:W-:Y:S01]  /*15a0*/  IMAD.MOV.U32 R4, RZ, RZ, 0x90 ;  /* 0x00000090ff047424 */ /* 0x000fe200078e00ff */
[----:B------:R-:W-:Y:S01]  /*15b0*/  LOP3.LUT R6, R6, 0x40, R7, 0x78, !PT ;  /* 0x0000004006067812 */ /* 0x000fe200078e7807 */
[----:B------:R-:W-:Y:S01]  /*15c0*/  IMAD R7, R3, 0x8, R0 ;  /* 0x0000000803077824 */ /* 0x000fe200078e0200 */
[----:B------:R-:W-:Y:S02]  /*15d0*/  SHF.L.U32 R8, R165, 0x1f, RZ ;  /* 0x0000001fa5087819 */ /* 0x000fe400000006ff */
[----:B------:R-:W-:Y:S01]  /*15e0*/  LOP3.LUT R5, R5, R6, RZ, 0xfc, !PT ;  /* 0x0000000605057212 */ /* 0x000fe200078efcff */
[----:B------:R-:W-:Y:S01]  /*15f0*/  IMAD.MOV.U32 R6, RZ, RZ, 0x120 ;  /* 0x00000120ff067424 */ /* 0x000fe200078e00ff */
[----:B------:R-:W-:Y:S01]  /*1600*/  SEL R4, R4, 0x70, !P5 ;  /* 0x0000007004047807 */ /* 0x000fe20006800000 */
[----:B------:R0:W1:Y:S01]  /*1610*/  SYNCS.PHASECHK.TRANS64.TRYWAIT P1, [R7+URZ], R8 ;  /* 0x00000008070075a7 */ /* 0x000062000802017f */
[----:B------:R-:W-:-:S07]  /*1620*/  LOP3.LUT R11, R5, UR4, RZ, 0xfc, !PT ;  /* 0x00000004050b7c12 */ /* 0x000fce000f8efcff */
[----:B------:R-:W-:Y:S05]  /*1630*/  WARPSYNC.ALL ;  /* 0x0000000000007948 */ /* 0x000fea0003800000 */
[----:B------:R-:W-:Y:S01]  /*1640*/  IMAD.IADD R11, R0, 0x1, R11 ;  /* 0x00000001000b7824 */ /* 0x000fe200078e020b */
[----:B------:R-:W-:Y:S02]  /*1650*/  SEL R6, R6, 0xe0, !P6 ;  /* 0x000000e006067807 */ /* 0x000fe40007000000 */
[----:B------:R-:W-:Y:S01]  /*1660*/  ISETP.NE.AND P2, PT, R33, 0x1, PT ;  /* 0x000000012100780c */ /* 0x000fe20003f45270 */
[C---:B------:R-:W-:Y:S01]  /*1670*/  IMAD.IADD R10, R11.reuse, 0x1, R4 ;  /* 0x000000010b0a7824 */ /* 0x040fe200078e0204 */
[----:B------:R-:W-:Y:S01]  /*1680*/  LDS.U8 R13, [R11+0x800] ;  /* 0x000800000b0d7984 */ /* 0x000fe20000000000 */
[----:B------:R-:W-:-:S03]  /*1690*/  IMAD.IADD R9, R11, 0x1, R6 ;  /* 0x000000010b097824 */ /* 0x000fc600078e0206 */
[----:B------:R-:W-:Y:S01]  /*16a0*/  LDS.U8 R15, [R11+0x808] ;  /* 0x000808000b0f7984 */ /* 0x000fe20000000000 */
[----:B------:R-:W-:-:S03]  /*16b0*/  IMAD.IADD R12, R4, 0x1, R9 ;  /* 0x00000001040c7824 */ /* 0x000fc600078e0209 */
[----:B------:R-:W-:Y:S04]  /*16c0*/  LDS.U8 R21, [R11+0x1000] ;  /* 0x001000000b157984 */ /* 0x000fe80000000000 */
[----:B------:R-:W-:Y:S04]  /*16d0*/  LDS.U8 R23, [R11+0x1008] ;  /* 0x001008000b177984 */ /* 0x000fe80000000000 */
[----:B------:R-:W-:Y:S04]  /*16e0*/  LDS.U8 R25, [R11+0x1800] ;  /* 0x001800000b197984 */ /* 0x000fe80000000000 */
[----:B------:R-:W-:Y:S04]  /*16f0*/  LDS.U8 R27, [R11+0x1808] ;  /* 0x001808000b1b7984 */ /* 0x000fe80000000000 */
[----:B------:R-:W-:Y:S04]  /*1700*/  LDS.U8 R29, [R11+0x2000] ;  /* 0x002000000b1d7984 */ /* 0x000fe80000000000 */
[----:B------:R-:W-:Y:S04]  /*1710*/  LDS.U8 R31, [R11+0x2008] ;  /* 0x002008000b1f7984 */ /* 0x000fe80000000000 */
[----:B------:R-:W2:Y:S04]  /*1720*/  LDS.U8 R14, [R10+0x800] ;  /* 0x000800000a0e7984 */ /* 0x000ea80000000000 */
[----:B------:R-:W3:Y:S04]  /*1730*/  LDS.U8 R22, [R10+0x808] ;  /* 0x000808000a167984 */ /* 0x000ee80000000000 */
[----:B------:R-:W4:Y:S04]  /*1740*/  LDS.U8 R30, [R10+0x1000] ;  /* 0x001000000a1e7984 */ /* 0x000f280000000000 */
[----:B------:R-:W0:Y:S04]  /*1750*/  LDS.U8 R34, [R10+0x1008] ;  /* 0x001008000a227984 */ /* 0x000e280000000000 */
[----:B------:R-:W1:Y:S04]  /*1760*/  LDS.U8 R40, [R10+0x1800] ;  /* 0x001800000a287984 */ /* 0x000e680000000000 */
[----:B------:R-:W1:Y:S04]  /*1770*/  LDS.U8 R44, [R10+0x1808] ;  /* 0x001808000a2c7984 */ /* 0x000e680000000000 */
[----:B------:R-:W1:Y:S04]  /*1780*/  LDS.U8 R50, [R10+0x2000] ;  /* 0x002000000a327984 */ /* 0x000e680000000000 */
[----:B------:R-:W1:Y:S04]  /*1790*/  LDS.U8 R54, [R10+0x2008] ;  /* 0x002008000a367984 */ /* 0x000e680000000000 */
[----:B------:R-:W1:Y:S04]  /*17a0*/  LDS.U8 R20, [R9+0x800] ;  /* 0x0008000009147984 */ /* 0x000e680000000000 */
[----:B------:R-:W1:Y:S04]  /*17b0*/  LDS.U8 R26, [R9+0x808] ;  /* 0x00080800091a7984 */ /* 0x000e680000000000 */
[----:B------:R-:W1:Y:S01]  /*17c0*/  LDS.U8 R32, [R9+0x1000] ;  /* 0x0010000009207984 */ /* 0x000e620000000000 */
[----:B--2---:R-:W-:-:S03]  /*17d0*/  PRMT R13, R14, 0x7604, R13 ;  /* 0x000076040e0d7816 */ /* 0x004fc6000000000d */
[----:B------:R-:W2:Y:S01]  /*17e0*/  LDS.U8 R36, [R9+0x1008] ;  /* 0x0010080009247984 */ /* 0x000ea20000000000 */
[----:B---3--:R-:W-:-:S03]  /*17f0*/  PRMT R15, R22, 0x7604, R15 ;  /* 0x00007604160f7816 */ /* 0x008fc6000000000f */
[----:B------:R-:W3:Y:S01]  /*1800*/  LDS.U8 R42, [R9+0x1800] ;  /* 0x00180000092a7984 */ /* 0x000ee20000000000 */
[----:B----4-:R-:W-:-:S03]  /*1810*/  PRMT R21, R30, 0x7604, R21 ;  /* 0x000076041e157816 */ /* 0x010fc60000000015 */
[----:B------:R-:W4:Y:S01]  /*1820*/  LDS.U8 R46, [R9+0x1808] ;  /* 0x00180800092e7984 */ /* 0x000f220000000000 */
[----:B0-----:R-:W-:-:S03]  /*1830*/  PRMT R23, R34, 0x7604, R23 ;  /* 0x0000760422177816 */ /* 0x001fc60000000017 */
[----:B------:R-:W0:Y:S01]  /*1840*/  LDS.U8 R52, [R9+0x2000] ;  /* 0x0020000009347984 */ /* 0x000e220000000000 */
[----:B-1----:R-:W-:-:S03]  /*1850*/  PRMT R25, R40, 0x7604, R25 ;  /* 0x0000760428197816 */ /* 0x002fc60000000019 */
[----:B------:R-:W1:Y:S01]  /*1860*/  LDS.U8 R56, [R9+0x2008] ;  /* 0x0020080009387984 */ /* 0x000e620000000000 */
[----:B------:R-:W-:-:S03]  /*1870*/  PRMT R27, R44, 0x7604, R27 ;  /* 0x000076042c1b7816 */ /* 0x000fc6000000001b */
        /* <DEDUP_REMOVED lines=11> */
[----:B--2---:R-:W-:-:S03]  /*1930*/  PRMT R23, R36, 0x7054, R23 ;  /* 0x0000705424177816 */ /* 0x004fc60000000017 */
[----:B------:R-:W2:Y:S01]  /*1940*/  LDS.U8 R162, [R12+0x2000] ;  /* 0x002000000ca27984 */ /* 0x000ea20000000000 */
[----:B---3--:R-:W-:-:S03]  /*1950*/  PRMT R25, R42, 0x7054, R25 ;  /* 0x000070542a197816 */ /* 0x008fc60000000019 */
[----:B------:R-:W3:Y:S01]  /*1960*/  LDS.U8 R58, [R12+0x2008] ;  /* 0x002008000c3a7984 */ /* 0x000ee20000000000 */
[----:B----4-:R-:W-:Y:S02]  /*1970*/  PRMT R27, R46, 0x7054, R27 ;  /* 0x000070542e1b7816 */ /* 0x010fe4000000001b */
[----:B0-----:R-:W-:Y:S02]  /*1980*/  PRMT R29, R52, 0x7054, R29 ;  /* 0x00007054341d7816 */ /* 0x001fe4000000001d */
[----:B-1----:R-:W-:Y:S02]  /*1990*/  PRMT R31, R56, 0x7054, R31 ;  /* 0x00007054381f7816 */ /* 0x002fe4000000001f */
[----:B------:R-:W-:Y:S02]  /*19a0*/  PRMT R156, R156, 0x654, R13 ;  /* 0x000006549c9c7816 */ /* 0x000fe4000000000d */
[----:B------:R-:W-:Y:S02]  /*19b0*/  PRMT R157, R28, 0x654, R15 ;  /* 0x000006541c9d7816 */ /* 0x000fe4000000000f */
[----:B------:R-:W-:-:S02]  /*19c0*/  PRMT R158, R158, 0x654, R21 ;  /* 0x000006549e9e7816 */ /* 0x000fc40000000015 */
[----:B------:R-:W-:Y:S02]  /*19d0*/  PRMT R159, R38, 0x654, R23 ;  /* 0x00000654269f7816 */ /* 0x000fe40000000017 */
[----:B------:R-:W-:Y:S02]  /*19e0*/  PRMT R160, R160, 0x654, R25 ;  /* 0x00000654a0a07816 */ /* 0x000fe40000000019 */
[----:B------:R-:W-:Y:S02]  /*19f0*/  PRMT R161, R48, 0x654, R27 ;  /* 0x0000065430a17816 */ /* 0x000fe4000000001b */
[----:B--2---:R-:W-:Y:S02]  /*1a00*/  PRMT R162, R162, 0x654, R29 ;  /* 0x00000654a2a27816 */ /* 0x004fe4000000001d */
[----:B---3--:R-:W-:Y:S02]  /*1a10*/  PRMT R163, R58, 0x654, R31 ;  /* 0x000006543aa37816 */ /* 0x008fe4000000001f */
[----:B------:R-:W-:Y:S01]  /*1a20*/  R2UR UR4, R24 ;  /* 0x00000000180472ca */ /* 0x000fe200000e0000 */
[----:B------:R-:W-:Y:S01]  /*1a30*/  UMOV UR11, 0x40000040 ;  /* 0x40000040000b7882 */ /* 0x000fe20000000000 */
[----:B------:R-:W-:-:S11]  /*1a40*/  WARPGROUP.ARRIVE ;  /* 0x00000000000079c5 */ /* 0x000fd60000000000 */
[----:B------:R-:W-:-:S04]  /*1a50*/  USHF.R.U32.HI UR4, URZ, 0x4, UR4 ;  /* 0x000000043f047899 */ /* 0x000fc80008011604 */
[----:B------:R-:W-:-:S04]  /*1a60*/  ULOP3.LUT UR4, UR4, 0x3fff, URZ, 0xc0, !UPT ;  /* 0x00003fff04047892 */ /* 0x000fc8000f8ec03f */
[----:B------:R-:W-:-:S04]  /*1a70*/  ULOP3.LUT UR7, UR4, 0x10000, URZ, 0xfc, !UPT ;  /* 0x0001000004077892 */ /* 0x000fc8000f8efc3f */
[----:B------:R-:W-:-:S04]  /*1a80*/  ULEA UR4, UR39, UR7, 0xb ;  /* 0x0000000727047291 */ /* 0x000fc8000f8e583f */
[----:B------:R-:W-:-:S03]  /*1a90*/  UIADD3 UR6, UR4, 0x2, URZ ;  /* 0x0000000204067890 */ /* 0x000fc6000fffe03f */
[----:B------:R-:W-:Y:S02]  /*1aa0*/  UMOV UR10, UR4 ;  /* 0x00000004000a7c82 */ /* 0x000fe40008000000 */
[----:B------:R-:W-:Y:S01]  /*1ab0*/  QGMMA.64x256x32.F32.E4M3.E4M3 R24, R156, gdesc[UR8], RZ, !UPT, gsb0 ;  /* 0x03e000089c187df3 */ /* 0x000fe2000c0008ff */
[----:B------:R-:W-:Y:S01]  /*1ac0*/  UMOV UR11, 0x40000040 ;  /* 0x40000040000b7882 */ /* 0x000fe20000000000 */
[----:B------:R-:W-:Y:S01]  /*1ad0*/  UMOV UR10, UR6 ;  /* 0x00000006000a7c82 */ /* 0x000fe20008000000 */
[----:B------:R-:W-:Y:S02]  /*1ae0*/  UIADD3 UR6, UR4, 0x4, URZ ;  /* 0x0000000404067890 */ /* 0x000fe4000fffe03f */
[----:B------:R-:W-:Y:S01]  /*1af0*/  UIADD3 UR4, UR4, 0x6, URZ ;  /* 0x0000000604047890 */ /* 0x000fe2000fffe03f */
[----:B------:R-:W-:Y:S02]  /*1b00*/  WARPGROUP.DEPBAR.LE gsb0, 0x0 ;  /* 0x00008000000079c5 */ /* 0x000fe40000010000 */
[----:B------:R-:W-:-:S15]  /*1b10*/  WARPGROUP.ARRIVE ;  /* 0x00000000000079c5 */ /* 0x000fde0000000000 */
[----:B------:R-:W-:-:S05]  /*1b20*/  NOP ;  /* 0x0000000000007918 */ /* 0x000fca0000000000 */
[----:B------:R-:W-:Y:S01]  /*1b30*/  QGMMA.64x256x32.F32.E4M3.E4M3 R24, R160, gdesc[UR8], R24, gsb0 ;  /* 0x03e00008a0187df3 */ /* 0x000fe20008000818 */
[----:B------:R-:W-:Y:S01]  /*1b40*/  UMOV UR10, UR6 ;  /* 0x00000006000a7c82 */ /* 0x000fe20008000000 */
[----:B------:R-:W-:Y:S01]  /*1b50*/  UMOV UR11, 0x40000040 ;  /* 0x40000040000b7882 */ /* 0x000fe20000000000 */
[----:B------:R-:W-:Y:S02]  /*1b60*/  WARPGROUP.DEPBAR.LE gsb0, 0x0 ;  /* 0x00008000000079c5 */ /* 0x000fe40000010000 */
[----:B------:R-:W-:Y:S04]  /*1b70*/  LDS.U8 R13, [R11+0x2800] ;  /* 0x002800000b0d7984 */ /* 0x000fe80000000000 */
[----:B------:R-:W0:Y:S04]  /*1b80*/  LDS.U8 R14, [R10+0x2800] ;  /* 0x002800000a0e7984 */ /* 0x000e280000000000 */
[----:B------:R-:W-:Y:S04]  /*1b90*/  LDS.U8 R15, [R11+0x2808] ;  /* 0x002808000b0f7984 */ /* 0x000fe80000000000 */
[----:B------:R-:W1:Y:S04]  /*1ba0*/  LDS.U8 R22, [R10+0x2808] ;  /* 0x002808000a167984 */ /* 0x000e680000000000 */
[----:B------:R-:W-:Y:S04]  /*1bb0*/  LDS.U8 R21, [R11+0x3000] ;  /* 0x003000000b157984 */ /* 0x000fe80000000000 */
[----:B------:R-:W2:Y:S04]  /*1bc0*/  LDS.U8 R162, [R10+0x3000] ;  /* 0x003000000aa27984 */ /* 0x000ea80000000000 */
[----:B------:R-:W-:Y:S04]  /*1bd0*/  LDS.U8 R23, [R11+0x3008] ;  /* 0x003008000b177984 */ /* 0x000fe80000000000 */
[----:B------:R-:W3:Y:S04]  /*1be0*/  LDS.U8 R170, [R10+0x3008] ;  /* 0x003008000aaa7984 */ /* 0x000ee80000000000 */
[----:B------:R-:W4:Y:S04]  /*1bf0*/  LDS.U8 R20, [R9+0x2800] ;  /* 0x0028000009147984 */ /* 0x000f280000000000 */
[----:B------:R-:W4:Y:S04]  /*1c00*/  LDS.U8 R158, [R9+0x2808] ;  /* 0x00280800099e7984 */ /* 0x000f280000000000 */
[----:B------:R-:W4:Y:S04]  /*1c10*/  LDS.U8 R166, [R9+0x3000] ;  /* 0x0030000009a67984 */ /* 0x000f280000000000 */
[----:B------:R-:W4:Y:S01]  /*1c20*/  LDS.U8 R172, [R9+0x3008] ;  /* 0x0030080009ac7984 */ /* 0x000f220000000000 */
[----:B0-----:R-:W-:-:S03]  /*1c30*/  PRMT R13, R14, 0x7604, R13 ;  /* 0x000076040e0d7816 */ /* 0x001fc6000000000d */
[----:B------:R-:W0:Y:S04]  /*1c40*/  LDS.U8 R156, [R12+0x2800] ;  /* 0x002800000c9c7984 */ /* 0x000e280000000000 */
[----:B------:R-:W0:Y:S01]  /*1c50*/  LDS.U8 R160, [R12+0x2808] ;  /* 0x002808000ca07984 */ /* 0x000e220000000000 */
[----:B-1----:R-:W-:-:S03]  /*1c60*/  PRMT R15, R22, 0x7604, R15 ;  /* 0x00007604160f7816 */ /* 0x002fc6000000000f */
[----:B------:R-:W1:Y:S04]  /*1c70*/  LDS.U8 R168, [R12+0x3000] ;  /* 0x003000000ca87984 */ /* 0x000e680000000000 */
[----:B------:R-:W1:Y:S01]  /*1c80*/  LDS.U8 R174, [R12+0x3008] ;  /* 0x003008000cae7984 */ /* 0x000e620000000000 */
[----:B--2---:R-:W-:Y:S02]  /*1c90*/  PRMT R21, R162, 0x7604, R21 ;  /* 0x00007604a2157816 */ /* 0x004fe40000000015 */
[----:B---3--:R-:W-:Y:S02]  /*1ca0*/  PRMT R23, R170, 0x7604, R23 ;  /* 0x00007604aa177816 */ /* 0x008fe40000000017 */
[----:B----4-:R-:W-:Y:S02]  /*1cb0*/  PRMT R13, R20, 0x7054, R13 ;  /* 0x00007054140d7816 */ /* 0x010fe4000000000d */
[----:B------:R-:W-:-:S02]  /*1cc0*/  PRMT R15, R158, 0x7054, R15 ;  /* 0x000070549e0f7816 */ /* 0x000fc4000000000f */
[----:B------:R-:W-:Y:S02]  /*1cd0*/  PRMT R21, R166, 0x7054, R21 ;  /* 0x00007054a6157816 */ /* 0x000fe40000000015 */
[----:B------:R-:W-:Y:S02]  /*1ce0*/  PRMT R23, R172, 0x7054, R23 ;  /* 0x00007054ac177816 */ /* 0x000fe40000000017 */
[----:B0-----:R-:W-:Y:S02]  /*1cf0*/  PRMT R156, R156, 0x654, R13 ;  /* 0x000006549c9c7816 */ /* 0x001fe4000000000d */
[----:B------:R-:W-:Y:S02]  /*1d00*/  PRMT R157, R160, 0x654, R15 ;  /* 0x00000654a09d7816 */ /* 0x000fe4000000000f */
[----:B-1----:R-:W-:Y:S02]  /*1d10*/  PRMT R158, R168, 0x654, R21 ;  /* 0x00000654a89e7816 */ /* 0x002fe40000000015 */
[----:B------:R-:W-:-:S04]  /*1d20*/  PRMT R159, R174, 0x654, R23 ;  /* 0x00000654ae9f7816 */ /* 0x000fc80000000017 */
[----:B------:R-:W-:-:S06]  /*1d30*/  WARPGROUP.ARRIVE ;  /* 0x00000000000079c5 */ /* 0x000fcc0000000000 */
[----:B------:R-:W-:Y:S01]  /*1d40*/  QGMMA.64x256x32.F32.E4M3.E4M3 R24, R156, gdesc[UR8], R24, gsb0 ;  /* 0x03e000089c187df3 */ /* 0x000fe20008000818 */
[----:B------:R-:W-:Y:S01]  /*1d50*/  UMOV UR10, UR4 ;  /* 0x00000004000a7c82 */ /* 0x000fe20008000000 */
[----:B------:R-:W-:Y:S01]  /*1d60*/  UMOV UR11, 0x40000040 ;  /* 0x40000040000b7882 */ /* 0x000fe20000000000 */
[----:B------:R-:W-:Y:S02]  /*1d70*/  WARPGROUP.DEPBAR.LE gsb0, 0x0 ;  /* 0x00008000000079c5 */ /* 0x000fe40000010000 */
[----:B------:R-:W-:Y:S04]  /*1d80*/  LDS.U8 R13, [R11+0x3800] ;  /* 0x003800000b0d7984 */ /* 0x000fe80000000000 */
[----:B------:R-:W0:Y:S04]  /*1d90*/  LDS.U8 R14, [R10+0x3800] ;  /* 0x003800000a0e7984 */ /* 0x000e280000000000 */
[----:B------:R-:W-:Y:S04]  /*1da0*/  LDS.U8 R15, [R11+0x3808] ;  /* 0x003808000b0f7984 */ /* 0x000fe80000000000 */
[----:B------:R-:W-:Y:S04]  /*1db0*/  LDS.U8 R21, [R11+0x4000] ;  /* 0x004000000b157984 */ /* 0x000fe80000000000 */
[----:B------:R-:W-:Y:S04]  /*1dc0*/  LDS.U8 R23, [R11+0x4008] ;  /* 0x004008000b177984 */ /* 0x000fe80000000000 */
[----:B------:R-:W1:Y:S04]  /*1dd0*/  LDS.U8 R22, [R10+0x3808] ;  /* 0x003808000a167984 */ /* 0x000e680000000000 */
[----:B------:R-:W2:Y:S04]  /*1de0*/  LDS.U8 R162, [R10+0x4000] ;  /* 0x004000000aa27984 */ /* 0x000ea80000000000 */
[----:B------:R-:W3:Y:S04]  /*1df0*/  LDS.U8 R170, [R10+0x4008] ;  /* 0x004008000aaa7984 */ /* 0x000ee80000000000 */
[----:B------:R-:W4:Y:S04]  /*1e00*/  LDS.U8 R20, [R9+0x3800] ;  /* 0x0038000009147984 */ /* 0x000f280000000000 */
[----:B------:R-:W4:Y:S04]  /*1e10*/  LDS.U8 R158, [R9+0x3808] ;  /* 0x00380800099e7984 */ /* 0x000f280000000000 */
[----:B------:R-:W4:Y:S04]  /*1e20*/  LDS.U8 R166, [R9+0x4000] ;  /* 0x0040000009a67984 */ /* 0x000f280000000000 */
[----:B------:R-:W4:Y:S01]  /*1e30*/  LDS.U8 R172, [R9+0x4008] ;  /* 0x0040080009ac7984 */ /* 0x000f220000000000 */
[----:B0-----:R-:W-:-:S03]  /*1e40*/  PRMT R13, R14, 0x7604, R13 ;  /* 0x000076040e0d7816 */ /* 0x001fc6000000000d */
[----:B------:R-:W0:Y:S04]  /*1e50*/  LDS.U8 R156, [R12+0x3800] ;  /* 0x003800000c9c7984 */ /* 0x000e280000000000 */
[----:B------:R-:W0:Y:S04]  /*1e60*/  LDS.U8 R160, [R12+0x3808] ;  /* 0x003808000ca07984 */ /* 0x000e280000000000 */
[----:B------:R-:W0:Y:S04]  /*1e70*/  LDS.U8 R168, [R12+0x4000] ;  /* 0x004000000ca87984 */ /* 0x000e280000000000 */
[----:B------:R-:W0:Y:S01]  /*1e80*/  LDS.U8 R174, [R12+0x4008] ;  /* 0x004008000cae7984 */ /* 0x000e220000000000 */
[----:B-1----:R-:W-:-:S02]  /*1e90*/  PRMT R15, R22, 0x7604, R15 ;  /* 0x00007604160f7816 */ /* 0x002fc4000000000f */
[----:B--2---:R-:W-:Y:S02]  /*1ea0*/  PRMT R21, R162, 0x7604, R21 ;  /* 0x00007604a2157816 */ /* 0x004fe40000000015 */
[----:B---3--:R-:W-:Y:S02]  /*1eb0*/  PRMT R23, R170, 0x7604, R23 ;  /* 0x00007604aa177816 */ /* 0x008fe40000000017 */
[----:B----4-:R-:W-:Y:S02]  /*1ec0*/  PRMT R13, R20, 0x7054, R13 ;  /* 0x00007054140d7816 */ /* 0x010fe4000000000d */
[----:B------:R-:W-:Y:S02]  /*1ed0*/  PRMT R15, R158, 0x7054, R15 ;  /* 0x000070549e0f7816 */ /* 0x000fe4000000000f */
[----:B------:R-:W-:Y:S02]  /*1ee0*/  PRMT R21, R166, 0x7054, R21 ;  /* 0x00007054a6157816 */ /* 0x000fe40000000015 */
[----:B------:R-:W-:-:S02]  /*1ef0*/  PRMT R23, R172, 0x7054, R23 ;  /* 0x00007054ac177816 */ /* 0x000fc40000000017 */
[----:B0-----:R-:W-:Y:S02]  /*1f00*/  PRMT R156, R156, 0x654, R13 ;  /* 0x000006549c9c7816 */ /* 0x001fe4000000000d */
[----:B------:R-:W-:Y:S02]  /*1f10*/  PRMT R157, R160, 0x654, R15 ;  /* 0x00000654a09d7816 */ /* 0x000fe4000000000f */
[----:B------:R-:W-:Y:S02]  /*1f20*/  PRMT R158, R168, 0x654, R21 ;  /* 0x00000654a89e7816 */ /* 0x000fe40000000015 */
[----:B------:R-:W-:-:S04]  /*1f30*/  PRMT R159, R174, 0x654, R23 ;  /* 0x00000654ae9f7816 */ /* 0x000fc80000000017 */
[----:B------:R-:W-:-:S06]  /*1f40*/  WARPGROUP.ARRIVE ;  /* 0x00000000000079c5 */ /* 0x000fcc0000000000 */
[----:B------:R-:W-:Y:S03]  /*1f50*/  QGMMA.64x256x32.F32.E4M3.E4M3 R24, R156, gdesc[UR8], R24, gsb0 ;  /* 0x03e000089c187df3 */ /* 0x000fe60008000818 */
[----:B------:R-:W-:Y:S02]  /*1f60*/  WARPGROUP.DEPBAR.LE gsb0, 0x0 ;  /* 0x00008000000079c5 */ /* 0x000fe40000010000 */
[----:B------:R-:W-:Y:S05]  /*1f70*/  @!P2 BRA `(.L_x_22) ;  /* 0x00000014009ca947 */ /* 0x000fea0003800000 */
[----:B------:R-:W-:Y:S05]  /*1f80*/  @!P0 BRA `(.L_x_23) ;  /* 0x0000000000048947 */ /* 0x000fea0003800000 */
[----:B------:R-:W-:Y:S01]  /*1f90*/  BPT.TRAP 0x1 ;  /* 0x000000040000795c */ /* 0x000fe20000300000 */
.L_x_23:
[----:B------:R-:W-:-:S05]  /*1fa0*/  IMAD.SHL.U32 R170, R3, 0x4000, RZ ;  /* 0x0000400003aa7824 */ /* 0x000fca00078e00ff */
[----:B------:R-:W-:-:S05]  /*1fb0*/  LOP3.LUT R9, R170, R5, RZ, 0xfc, !PT ;  /* 0x00000005aa097212 */ /* 0x000fca00078efcff */
[----:B------:R-:W-:Y:S01]  /*1fc0*/  IMAD.IADD R9, R0, 0x1, R9 ;  /* 0x0000000100097824 */ /* 0x000fe200078e0209 */
[----:B------:R-:W-:Y:S06]  /*1fd0*/  @P1 BRA `(.L_x_24) ;  /* 0x0000000000081947 */ /* 0x000fec0003800000 */
[----:B------:R-:W0:Y:S02]  /*1fe0*/  SYNCS.PHASECHK.TRANS64.TRYWAIT P1, [R7+URZ], R8 ;  /* 0x00000008070075a7 */ /* 0x000e24000802017f */
[----:B0-----:R-:W-:Y:S05]  /*1ff0*/  @!P1 BRA `(.L_x_25) ;  /* 0x000000c400149947 */ /* 0x001fea0003800000 */
.L_x_24:
[--C-:B------:R-:W-:Y:S01]  /*2000*/  IMAD.IADD R21, R4, 0x1, R9.reuse ;  /* 0x0000000104157824 */ /* 0x100fe200078e0209 */
[----:B0-----:R-:W-:Y:S01]  /*2010*/  LDS.U8 R7, [R9+0x800] ;  /* 0x0008000009077984 */ /* 0x001fe20000000000 */
[----:B------:R-:W-:-:S03]  /*2020*/  IMAD.IADD R23, R6, 0x1, R9 ;  /* 0x0000000106177824 */ /* 0x000fc600078e0209 */
[----:B------:R-:W0:Y:S01]  /*2030*/  LDS.U8 R8, [R21+0x800] ;  /* 0x0008000015087984 */ /* 0x000e220000000000 */
[----:B------:R-:W-:-:S03]  /*2040*/  IMAD.IADD R157, R4, 0x1, R23 ;  /* 0x00000001049d7824 */ /* 0x000fc600078e0217 */
[----:B------:R-:W-:Y:S04]  /*2050*/  LDS.U8 R11, [R9+0x808] ;  /* 0x00080800090b7984 */ /* 0x000fe80000000000 */
[----:B------:R-:W-:Y:S04]  /*2060*/  LDS.U8 R13, [R9+0x1000] ;  /* 0x00100000090d7984 */ /* 0x000fe80000000000 */
[----:B------:R1:W-:Y:S04]  /*2070*/  LDS.U8 R15, [R9+0x1008] ;  /* 0x00100800090f7984 */ /* 0x0003e80000000000 */
[----:B------:R-:W2:Y:S04]  /*2080*/  LDS.U8 R12, [R21+0x808] ;  /* 0x00080800150c7984 */ /* 0x000ea80000000000 */
[----:B------:R-:W3:Y:S01]  /*2090*/  LDS.U8 R22, [R21+0x1000] ;  /* 0x0010000015167984 */ /* 0x000ee20000000000 */
[----:B-1----:R-:W1:Y:S03]  /*20a0*/  LDC R9, c[0x0][0x28c] ;  /* 0x0000a300ff097b82 */ /* 0x002e660000000800 */
[----:B------:R-:W4:Y:S04]  /*20b0*/  LDS.U8 R158, [R21+0x1008] ;  /* 0x00100800159e7984 */ /* 0x000f280000000000 */
[----:B------:R-:W4:Y:S04]  /*20c0*/  LDS.U8 R10, [R23+0x800] ;  /* 0x00080000170a7984 */ /* 0x000f280000000000 */
[----:B------:R-:W4:Y:S04]  /*20d0*/  LDS.U8 R14, [R23+0x808] ;  /* 0x00080800170e7984 */ /* 0x000f280000000000 */
[----:B------:R-:W4:Y:S04]  /*20e0*/  LDS.U8 R156, [R23+0x1000] ;  /* 0x00100000179c7984 */ /* 0x000f280000000000 */
[----:B------:R-:W4:Y:S01]  /*20f0*/  LDS.U8 R166, [R23+0x1008] ;  /* 0x0010080017a67984 */ /* 0x000f220000000000 */
[----:B0-----:R-:W-:-:S03]  /*2100*/  PRMT R7, R8, 0x7604, R7 ;  /* 0x0000760408077816 */ /* 0x001fc60000000007 */
[----:B------:R-:W0:Y:S01]  /*2110*/  LDS.U8 R160, [R157+0x800] ;  /* 0x000800009da07984 */ /* 0x000e220000000000 */
[----:B-1----:R-:W-:-:S03]  /*2120*/  ISETP.GE.AND P1, PT, R9, 0x101, PT ;  /* 0x000001010900780c */ /* 0x002fc60003f26270 */
[----:B------:R-:W1:Y:S04]  /*2130*/  LDS.U8 R20, [R157+0x808] ;  /* 0x000808009d147984 */ /* 0x000e680000000000 */
[----:B------:R-:W1:Y:S04]  /*2140*/  LDS.U8 R162, [R157+0x1000] ;  /* 0x001000009da27984 */ /* 0x000e680000000000 */
[----:B------:R-:W1:Y:S01]  /*2150*/  LDS.U8 R168, [R157+0x1008] ;  /* 0x001008009da87984 */ /* 0x000e620000000000 */
[----:B--2---:R-:W-:Y:S02]  /*2160*/  PRMT R11, R12, 0x7604, R11 ;  /* 0x000076040c0b7816 */ /* 0x004fe4000000000b */
[----:B---3--:R-:W-:-:S02]  /*2170*/  PRMT R13, R22, 0x7604, R13 ;  /* 0x00007604160d7816 */ /* 0x008fc4000000000d */
[----:B----4-:R-:W-:Y:S02]  /*2180*/  PRMT R15, R158, 0x7604, R15 ;  /* 0x000076049e0f7816 */ /* 0x010fe4000000000f */
[----:B------:R-:W-:Y:S02]  /*2190*/  PRMT R7, R10, 0x7054, R7 ;  /* 0x000070540a077816 */ /* 0x000fe40000000007 */
[----:B------:R-:W-:Y:S02]  /*21a0*/  PRMT R11, R14, 0x7054, R11 ;  /* 0x000070540e0b7816 */ /* 0x000fe4000000000b */
[----:B------:R-:W-:Y:S02]  /*21b0*/  PRMT R13, R156, 0x7054, R13 ;  /* 0x000070549c0d7816 */ /* 0x000fe4000000000d */
[----:B------:R-:W-:Y:S02]  /*21c0*/  PRMT R15, R166, 0x7054, R15 ;  /* 0x00007054a60f7816 */ /* 0x000fe4000000000f */
[----:B0-----:R-:W-:Y:S01]  /*21d0*/  PRMT R160, R160, 0x654, R7 ;  /* 0x00000654a0a07816 */ /* 0x001fe20000000007 */
[----:B------:R-:W-:Y:S01]  /*21e0*/  IMAD.U32 R7, RZ, RZ, UR39 ;  /* 0x00000027ff077e24 */ /* 0x000fe2000f8e00ff */
[----:B-1----:R-:W-:-:S02]  /*21f0*/  PRMT R161, R20, 0x654, R11 ;  /* 0x0000065414a17816 */ /* 0x002fc4000000000b */
[----:B------:R-:W-:Y:S02]  /*2200*/  PRMT R162, R162, 0x654, R13 ;  /* 0x00000654a2a27816 */ /* 0x000fe4000000000d */
[----:B------:R-:W-:Y:S01]  /*2210*/  PRMT R163, R168, 0x654, R15 ;  /* 0x00000654a8a37816 */ /* 0x000fe2000000000f */
[----:B------:R-:W-:Y:S06]  /*2220*/  @!P1 BRA `(.L_x_26) ;  /* 0x0000000800fc9947 */ /* 0x000fec0003800000 */
[----:B------:R-:W-:Y:S01]  /*2230*/  R2UR UR4, R3 ;  /* 0x00000000030472ca */ /* 0x000fe200000e0000 */
[----:B------:R-:W-:Y:S01]  /*2240*/  UIADD3 UR5, UR40, -0x1, URZ ;  /* 0xffffffff28057890 */ /* 0x000fe2000fffe03f */
[----:B------:R-:W-:-:S05]  /*2250*/  IMAD.U32 R7, RZ, RZ, UR39 ;  /* 0x00000027ff077e24 */ /* 0x000fca000f8e00ff */
[----:B------:R-:W-:-:S08]  /*2260*/  IMAD.U32 R8, RZ, RZ, UR5 ;  /* 0x00000005ff087e24 */ /* 0x000fd0000f8e00ff */
.L_x_34:
[----:B------:R-:W-:-:S04]  /*2270*/  UIADD3 UR5, UR4, 0x1, URZ ;  /* 0x0000000104057890 */ /* 0x000fc8000fffe03f */
[----:B------:R-:W-:-:S04]  /*2280*/  UISETP.NE.AND UP0, UPT, UR5, 0x4, UPT ;  /* 0x000000040500788c */ /* 0x000fc8000bf05270 */
[----:B------:R-:W-:Y:S02]  /*2290*/  USEL UR6, URZ, 0x1, UP0 ;  /* 0x000000013f067887 */ /* 0x000fe40008000000 */
[----:B------:R-:W-:-:S04]  /*22a0*/  USEL UR5, UR5, URZ, UP0 ;  /* 0x0000003f05057287 */ /* 0x000fc80008000000 */
[----:B------:R-:W-:Y:S02]  /*22b0*/  LOP3.LUT R165, R165, UR6, RZ, 0x3c, !PT ;  /* 0x00000006a5a57c12 */ /* 0x000fe4000f8e3cff */
[----:B------:R-:W-:Y:S01]  /*22c0*/  IMAD.U32 R3, RZ, RZ, UR5 ;  /* 0x00000005ff037e24 */ /* 0x000fe2000f8e00ff */
[----:B------:R-:W-:Y:S06]  /*22d0*/  @!P0 BRA `(.L_x_27) ;  /* 0x0000000000048947 */ /* 0x000fec0003800000 */
[----:B------:R-:W-:Y:S01]  /*22e0*/  BPT.TRAP 0x1 ;  /* 0x000000040000795c */ /* 0x000fe20000300000 */
.L_x_27:
[----:B------:R-:W0:Y:S01]  /*22f0*/  S2UR UR6, SR_CgaCtaId ;  /* 0x00000000000679c3 */ /* 0x000e220000008800 */
[----:B------:R-:W-:Y:S01]  /*2300*/  UMOV UR5, 0x400 ;  /* 0x0000040000057882 */ /* 0x000fe20000000000 */
[----:B------:R-:W-:Y:S01]  /*2310*/  SHF.L.U32 R9, R165, 0x1f, RZ ;  /* 0x0000001fa5097819 */ /* 0x000fe200000006ff */
[----:B------:R-:W-:Y:S01]  /*2320*/  UMOV UR11, 0x40000040 ;  /* 0x40000040000b7882 */ /* 0x000fe20000000000 */
[----:B0-----:R-:W-:Y:S02]  /*2330*/  ULEA UR5, UR6, UR5, 0x18 ;  /* 0x0000000506057291 */ /* 0x001fe4000f8ec03f */
[----:B------:R-:W-:Y:S02]  /*2340*/  ULEA UR6, UR4, UR7, 0xb ;  /* 0x0000000704067291 */ /* 0x000fe4000f8e583f */
[----:B------:R-:W-:Y:S02]  /*2350*/  USHF.L.U32 UR4, UR4, 0xe, URZ ;  /* 0x0000000e04047899 */ /* 0x000fe4000800063f */
[----:B------:R-:W-:-:S03]  /*2360*/  IMAD.U32 R0, RZ, RZ, UR5 ;  /* 0x00000005ff007e24 */ /* 0x000fc6000f8e00ff */
[----:B------:R-:W-:Y:S01]  /*2370*/  UMOV UR10, UR6 ;  /* 0x00000006000a7c82 */ /* 0x000fe20008000000 */
[----:B------:R-:W-:Y:S01]  /*2380*/  IMAD R10, R3, 0x8, R0 ;  /* 0x00000008030a7824 */ /* 0x000fe200078e0200 */
[----:B------:R-:W-:Y:S01]  /*2390*/  LOP3.LUT R11, R5, UR4, RZ, 0xfc, !PT ;  /* 0x00000004050b7c12 */ /* 0x000fe2000f8efcff */
[----:B------:R-:W-:Y:S02]  /*23a0*/  UIADD3 UR4, UR6, 0x2, URZ ;  /* 0x0000000206047890 */ /* 0x000fe4000fffe03f */
[----:B------:R0:W1:Y:S01]  /*23b0*/  SYNCS.PHASECHK.TRANS64.TRYWAIT P1, [R10+URZ], R9 ;  /* 0x000000090a0075a7 */ /* 0x000062000802017f */
[----:B------:R-:W-:Y:S01]  /*23c0*/  WARPGROUP.ARRIVE ;  /* 0x00000000000079c5 */ /* 0x000fe20000000000 */
[----:B------:R-:W-:-:S04]  /*23d0*/  IMAD.IADD R167, R0, 0x1, R11 ;  /* 0x0000000100a77824 */ /* 0x000fc800078e020b */
[--C-:B------:R-:W-:Y:S01]  /*23e0*/  IMAD.IADD R169, R4, 0x1, R167.reuse ;  /* 0x0000000104a97824 */ /* 0x100fe200078e02a7 */
[----:B------:R-:W-:Y:S01]  /*23f0*/  QGMMA.64x256x32.F32.E4M3.E4M3 R24, R160, gdesc[UR8], R24, gsb0 ;  /* 0x03e00008a0187df3 */ /* 0x000fe20008000818 */
[----:B------:R-:W-:Y:S01]  /*2400*/  IMAD.IADD R171, R6, 0x1, R167 ;  /* 0x0000000106ab7824 */ /* 0x000fe200078e02a7 */
[----:B------:R-:W-:Y:S01]  /*2410*/  UMOV UR10, UR4 ;  /* 0x00000004000a7c82 */ /* 0x000fe20008000000 */
[----:B------:R-:W-:Y:S02]  /*2420*/  UMOV UR11, 0x40000040 ;  /* 0x40000040000b7882 */ /* 0x000fe40000000000 */
[----:B------:R-:W-:Y:S01]  /*2430*/  IMAD.IADD R173, R4, 0x1, R171 ;  /* 0x0000000104ad7824 */ /* 0x000fe200078e02ab */
[----:B------:R-:W-:Y:S02]  /*2440*/  WARPGROUP.DEPBAR.LE gsb0, 0x0 ;  /* 0x00008000000079c5 */ /* 0x000fe40000010000 */
[----:B------:R-:W-:Y:S04]  /*2450*/  LDS.U8 R11, [R167+0x1800] ;  /* 0x00180000a70b7984 */ /* 0x000fe80000000000 */
[----:B------:R-:W2:Y:S04]  /*2460*/  LDS.U8 R12, [R169+0x1800] ;  /* 0x00180000a90c7984 */ /* 0x000ea80000000000 */
[----:B------:R-:W-:Y:S04]  /*2470*/  LDS.U8 R13, [R167+0x1808] ;  /* 0x00180800a70d7984 */ /* 0x000fe80000000000 */
[----:B------:R-:W3:Y:S04]  /*2480*/  LDS.U8 R20, [R169+0x1808] ;  /* 0x00180800a9147984 */ /* 0x000ee80000000000 */
[----:B------:R-:W-:Y:S04]  /*2490*/  LDS.U8 R15, [R167+0x2000] ;  /* 0x00200000a70f7984 */ /* 0x000fe80000000000 */
[----:B------:R-:W4:Y:S04]  /*24a0*/  LDS.U8 R158, [R169+0x2000] ;  /* 0x00200000a99e7984 */ /* 0x000f280000000000 */
[----:B------:R-:W-:Y:S04]  /*24b0*/  LDS.U8 R23, [R167+0x2008] ;  /* 0x00200800a7177984 */ /* 0x000fe80000000000 */
[----:B------:R-:W0:Y:S04]  /*24c0*/  LDS.U8 R166, [R169+0x2008] ;  /* 0x00200800a9a67984 */ /* 0x000e280000000000 */
[----:B------:R-:W1:Y:S04]  /*24d0*/  LDS.U8 R14, [R171+0x1800] ;  /* 0x00180000ab0e7984 */ /* 0x000e680000000000 */
[----:B------:R-:W1:Y:S04]  /*24e0*/  LDS.U8 R22, [R171+0x1808] ;  /* 0x00180800ab167984 */ /* 0x000e680000000000 */
[----:B------:R-:W1:Y:S04]  /*24f0*/  LDS.U8 R162, [R171+0x2000] ;  /* 0x00200000aba27984 */ /* 0x000e680000000000 */
[----:B------:R-:W1:Y:S01]  /*2500*/  LDS.U8 R168, [R171+0x2008] ;  /* 0x00200800aba87984 */ /* 0x000e620000000000 */
[----:B--2---:R-:W-:-:S03]  /*2510*/  PRMT R11, R12, 0x7604, R11 ;  /* 0x000076040c0b7816 */ /* 0x004fc6000000000b */
[----:B------:R-:W2:Y:S04]  /*2520*/  LDS.U8 R160, [R173+0x1800] ;  /* 0x00180000ada07984 */ /* 0x000ea80000000000 */
[----:B------:R-:W2:Y:S01]  /*2530*/  LDS.U8 R156, [R173+0x1808] ;  /* 0x00180800ad9c7984 */ /* 0x000ea20000000000 */
[----:B---3--:R-:W-:-:S03]  /*2540*/  PRMT R13, R20, 0x7604, R13 ;  /* 0x00007604140d7816 */ /* 0x008fc6000000000d */
[----:B------:R-:W3:Y:S04]  /*2550*/  LDS.U8 R21, [R173+0x2000] ;  /* 0x00200000ad157984 */ /* 0x000ee80000000000 */
[----:B------:R-:W3:Y:S01]  /*2560*/  LDS.U8 R170, [R173+0x2008] ;  /* 0x00200800adaa7984 */ /* 0x000ee20000000000 */
[----:B----4-:R-:W-:Y:S02]  /*2570*/  PRMT R15, R158, 0x7604, R15 ;  /* 0x000076049e0f7816 */ /* 0x010fe4000000000f */
[----:B0-----:R-:W-:Y:S02]  /*2580*/  PRMT R23, R166, 0x7604, R23 ;  /* 0x00007604a6177816 */ /* 0x001fe40000000017 */
[----:B-1----:R-:W-:Y:S02]  /*2590*/  PRMT R11, R14, 0x7054, R11 ;  /* 0x000070540e0b7816 */ /* 0x002fe4000000000b */
[----:B------:R-:W-:-:S02]  /*25a0*/  PRMT R13, R22, 0x7054, R13 ;  /* 0x00007054160d7816 */ /* 0x000fc4000000000d */
[----:B------:R-:W-:Y:S02]  /*25b0*/  PRMT R162, R162, 0x7054, R15 ;  /* 0x00007054a2a27816 */ /* 0x000fe4000000000f */
[----:B------:R-:W-:Y:S02]  /*25c0*/  PRMT R23, R168, 0x7054, R23 ;  /* 0x00007054a8177816 */ /* 0x000fe40000000017 */
[----:B--2---:R-:W-:Y:S02]  /*25d0*/  PRMT R160, R160, 0x654, R11 ;  /* 0x00000654a0a07816 */ /* 0x004fe4000000000b */
[----:B------:R-:W-:Y:S02]  /*25e0*/  PRMT R161, R156, 0x654, R13 ;  /* 0x000006549ca17816 */ /* 0x000fe4000000000d */
[----:B---3--:R-:W-:Y:S02]  /*25f0*/  PRMT R162, R21, 0x654, R162 ;  /* 0x0000065415a27816 */ /* 0x008fe400000000a2 */
[----:B------:R-:W-:-:S04]  /*2600*/  PRMT R163, R170, 0x654, R23 ;  /* 0x00000654aaa37816 */ /* 0x000fc80000000017 */
[----:B------:R-:W-:-:S06]  /*2610*/  WARPGROUP.ARRIVE ;  /* 0x00000000000079c5 */ /* 0x000fcc0000000000 */
[----:B------:R-:W-:Y:S03]  /*2620*/  QGMMA.64x256x32.F32.E4M3.E4M3 R24, R160, gdesc[UR8], R24, gsb0 ;  /* 0x03e00008a0187df3 */ /* 0x000fe60008000818 */
        /* <DEDUP_REMOVED lines=28> */
[----:B------:R-:W-:Y:S01]  /*27f0*/  PRMT R159, R172, 0x654, R21 ;  /* 0x00000654ac9f7816 */ /* 0x000fe20000000015 */
[----:B------:R-:W-:Y:S06]  /*2800*/  @!P0 BRA `(.L_x_28) ;  /* 0x0000000000048947 */ /* 0x000fec0003800000 */
[----:B------:R-:W-:Y:S01]  /*2810*/  BPT.TRAP 0x1 ;  /* 0x000000040000795c */ /* 0x000fe20000300000 */
.L_x_28:
[----:B------:R-:W-:Y:S01]  /*2820*/  IMAD R11, R7, 0x8, R0 ;  /* 0x00000008070b7824 */ /* 0x000fe200078e0200 */
[----:B------:R-:W-:-:S03]  /*2830*/  ISETP.GT.U32.AND P2, PT, R19, 0x1, PT ;  /* 0x000000011300780c */ /* 0x000fc60003f44070 */
[----:B------:R-:W-:-:S05]  /*2840*/  VIADD R11, R11, 0x20 ;  /* 0x000000200b0b7836 */ /* 0x000fca0000000000 */
[----:B------:R-:W-:-:S04]  /*2850*/  PRMT R11, RZ, 0x654, R11 ;  /* 0x00000654ff0b7816 */ /* 0x000fc8000000000b */
[----:B------:R0:W-:Y:S01]  /*2860*/  SYNCS.ARRIVE.TRANS64.RED.A1T0 RZ, [R11+URZ], RZ ;  /* 0x000000ff0bff79a7 */ /* 0x0001e2000810043f */
[----:B------:R-:W-:Y:S05]  /*2870*/  @P2 BRA `(.L_x_29) ;  /* 0x0000000000042947 */ /* 0x000fea0003800000 */
[----:B------:R-:W-:Y:S01]  /*2880*/  BPT.TRAP 0x1 ;  /* 0x000000040000795c */ /* 0x000fe20000300000 */
.L_x_29:
[----:B------:R-:W-:Y:S01]  /*2890*/  UIADD3 UR4, UR6, 0x4, URZ ;  /* 0x0000000406047890 */ /* 0x000fe2000fffe03f */
[----:B------:R-:W-:Y:S01]  /*28a0*/  WARPGROUP.ARRIVE ;  /* 0x00000000000079c5 */ /* 0x000fe20000000000 */
[----:B------:R-:W-:Y:S01]  /*28b0*/  UMOV UR11, 0x40000040 ;  /* 0x40000040000b7882 */ /* 0x000fe20000000000 */
[----:B------:R-:W-:-:S04]  /*28c0*/  VIADD R7, R7, 0x1 ;  /* 0x0000000107077836 */ /* 0x000fc80000000000 */
[----:B------:R-:W-:Y:S01]  /*28d0*/  UMOV UR10, UR4 ;  /* 0x00000004000a7c82 */ /* 0x000fe20008000000 */
[C---:B------:R-:W-:Y:S01]  /*28e0*/  ISETP.NE.AND P2, PT, R7.reuse, 0x4, PT ;  /* 0x000000040700780c */ /* 0x040fe20003f45270 */
[----:B------:R-:W-:Y:S03]  /*28f0*/  QGMMA.64x256x32.F32.E4M3.E4M3 R24, R156, gdesc[UR8], R24, gsb0 ;  /* 0x03e000089c187df3 */ /* 0x000fe60008000818 */
[----:B------:R-:W-:Y:S01]  /*2900*/  SEL R7, R7, RZ, P2 ;  /* 0x000000ff07077207 */ /* 0x000fe20001000000 */
[----:B------:R-:W-:Y:S02]  /*2910*/  WARPGROUP.DEPBAR.LE gsb0, 0x0 ;  /* 0x00008000000079c5 */ /* 0x000fe40000010000 */
[----:B------:R-:W-:Y:S04]  /*2920*/  LDS.U8 R13, [R167+0x3808] ;  /* 0x00380800a70d7984 */ /* 0x000fe80000000000 */
[----:B------:R-:W1:Y:S04]  /*2930*/  LDS.U8 R20, [R169+0x3808] ;  /* 0x00380800a9147984 */ /* 0x000e680000000000 */
[----:B0-----:R-:W-:Y:S04]  /*2940*/  LDS.U8 R11, [R167+0x3800] ;  /* 0x00380000a70b7984 */ /* 0x001fe80000000000 */
[----:B------:R-:W0:Y:S04]  /*2950*/  LDS.U8 R12, [R169+0x3800] ;  /* 0x00380000a90c7984 */ /* 0x000e280000000000 */
        /* <DEDUP_REMOVED lines=8> */
[----:B-1----:R-:W-:-:S03]  /*29e0*/  PRMT R13, R20, 0x7604, R13 ;  /* 0x00007604140d7816 */ /* 0x002fc6000000000d */
[----:B------:R-:W1:Y:S04]  /*29f0*/  LDS.U8 R158, [R173+0x3808] ;  /* 0x00380800ad9e7984 */ /* 0x000e680000000000 */
[----:B------:R-:W1:Y:S01]  /*2a00*/  LDS.U8 R156, [R173+0x3800] ;  /* 0x00380000ad9c7984 */ /* 0x000e620000000000 */
[----:B0-----:R-:W-:-:S03]  /*2a10*/  PRMT R11, R12, 0x7604, R11 ;  /* 0x000076040c0b7816 */ /* 0x001fc6000000000b */
[----:B------:R-:W0:Y:S04]  /*2a20*/  LDS.U8 R166, [R173+0x4000] ;  /* 0x00400000ada67984 */ /* 0x000e280000000000 */
[----:B------:R-:W0:Y:S01]  /*2a30*/  LDS.U8 R172, [R173+0x4008] ;  /* 0x00400800adac7984 */ /* 0x000e220000000000 */
[----:B--2---:R-:W-:Y:S02]  /*2a40*/  PRMT R15, R160, 0x7604, R15 ;  /* 0x00007604a00f7816 */ /* 0x004fe4000000000f */
[----:B---3--:R-:W-:Y:S02]  /*2a50*/  PRMT R21, R168, 0x7604, R21 ;  /* 0x00007604a8157816 */ /* 0x008fe40000000015 */
[----:B----4-:R-:W-:Y:S02]  /*2a60*/  PRMT R13, R22, 0x7054, R13 ;  /* 0x00007054160d7816 */ /* 0x010fe4000000000d */
[----:B------:R-:W-:-:S02]  /*2a70*/  PRMT R11, R14, 0x7054, R11 ;  /* 0x000070540e0b7816 */ /* 0x000fc4000000000b */
[----:B------:R-:W-:Y:S02]  /*2a80*/  PRMT R15, R162, 0x7054, R15 ;  /* 0x00007054a20f7816 */ /* 0x000fe4000000000f */
[----:B------:R-:W-:Y:S02]  /*2a90*/  PRMT R21, R170, 0x7054, R21 ;  /* 0x00007054aa157816 */ /* 0x000fe40000000015 */
[----:B-1----:R-:W-:Y:S02]  /*2aa0*/  PRMT R157, R158, 0x654, R13 ;  /* 0x000006549e9d7816 */ /* 0x002fe4000000000d */
[----:B------:R-:W-:Y:S02]  /*2ab0*/  PRMT R156, R156, 0x654, R11 ;  /* 0x000006549c9c7816 */ /* 0x000fe4000000000b */
[----:B0-----:R-:W-:Y:S02]  /*2ac0*/  PRMT R158, R166, 0x654, R15 ;  /* 0x00000654a69e7816 */ /* 0x001fe4000000000f */
[----:B------:R-:W-:Y:S01]  /*2ad0*/  PRMT R159, R172, 0x654, R21 ;  /* 0x00000654ac9f7816 */ /* 0x000fe20000000015 */
[----:B------:R-:W-:Y:S06]  /*2ae0*/  @!P0 BRA `(.L_x_30) ;  /* 0x0000000000048947 */ /* 0x000fec0003800000 */
[----:B------:R-:W-:Y:S01]  /*2af0*/  BPT.TRAP 0x1 ;  /* 0x000000040000795c */ /* 0x000fe20000300000 */
.L_x_30:
[----:B------:R-:W-:Y:S01]  /*2b00*/  IMAD.SHL.U32 R170, R3, 0x4000, RZ ;  /* 0x0000400003aa7824 */ /* 0x000fe200078e00ff */
[----:B------:R-:W-:Y:S04]  /*2b10*/  BSSY B0, `(.L_x_31) ;  /* 0x0000006000007945 */ /* 0x000fe80003800000 */
[----:B------:R-:W-:-:S05]  /*2b20*/  LOP3.LUT R11, R170, R5, RZ, 0xfc, !PT ;  /* 0x00000005aa0b7212 */ /* 0x000fca00078efcff */
[----:B------:R-:W-:Y:S01]  /*2b30*/  IMAD.IADD R21, R0, 0x1, R11 ;  /* 0x0000000100157824 */ /* 0x000fe200078e020b */
[----:B------:R-:W-:Y:S06]  /*2b40*/  @P1 BRA `(.L_x_32) ;  /* 0x0000000000081947 */ /* 0x000fec0003800000 */
[----:B------:R-:W0:Y:S02]  /*2b50*/  SYNCS.PHASECHK.TRANS64.TRYWAIT P1, [R10+URZ], R9 ;  /* 0x000000090a0075a7 */ /* 0x000e24000802017f */
[----:B0-----:R-:W-:Y:S05]  /*2b60*/  @!P1 BRA `(.L_x_33) ;  /* 0x000000b8004c9947 */ /* 0x001fea0003800000 */
.L_x_32:
[----:B------:R-:W-:Y:S05]  /*2b70*/  BSYNC B0 ;  /* 0x0000000000007941 */ /* 0x000fea0003800000 */
.L_x_31:
[--C-:B------:R-:W-:Y:S01]  /*2b80*/  IMAD.IADD R23, R4, 0x1, R21.reuse ;  /* 0x0000000104177824 */ /* 0x100fe200078e0215 */
[----:B0-----:R-:W-:Y:S01]  /*2b90*/  LDS.U8 R9, [R21+0x800] ;  /* 0x0008000015097984 */ /* 0x001fe20000000000 */
[----:B------:R-:W-:Y:S01]  /*2ba0*/  IMAD.IADD R161, R6, 0x1, R21 ;  /* 0x0000000106a17824 */ /* 0x000fe200078e0215 */
[----:B------:R-:W-:Y:S05]  /*2bb0*/  WARPSYNC.ALL ;  /* 0x0000000000007948 */ /* 0x000fea0003800000 */
[----:B------:R-:W-:Y:S01]  /*2bc0*/  LDS.U8 R11, [R21+0x808] ;  /* 0x00080800150b7984 */ /* 0x000fe20000000000 */
[----:B------:R-:W-:-:S03]  /*2bd0*/  IMAD.IADD R163, R4, 0x1, R161 ;  /* 0x0000000104a37824 */ /* 0x000fc600078e02a1 */
[----:B------:R-:W-:Y:S04]  /*2be0*/  LDS.U8 R13, [R21+0x1000] ;  /* 0x00100000150d7984 */ /* 0x000fe80000000000 */
[----:B------:R-:W-:Y:S04]  /*2bf0*/  LDS.U8 R15, [R21+0x1008] ;  /* 0x00100800150f7984 */ /* 0x000fe80000000000 */
[----:B------:R-:W0:Y:S04]  /*2c00*/  LDS.U8 R10, [R23+0x800] ;  /* 0x00080000170a7984 */ /* 0x000e280000000000 */
[----:B------:R-:W1:Y:S04]  /*2c10*/  LDS.U8 R14, [R23+0x808] ;  /* 0x00080800170e7984 */ /* 0x000e680000000000 */
[----:B------:R-:W2:Y:S04]  /*2c20*/  LDS.U8 R162, [R23+0x1000] ;  /* 0x0010000017a27984 */ /* 0x000ea80000000000 */
[----:B------:R-:W3:Y:S04]  /*2c30*/  LDS.U8 R172, [R23+0x1008] ;  /* 0x0010080017ac7984 */ /* 0x000ee80000000000 */
[----:B------:R-:W4:Y:S04]  /*2c40*/  LDS.U8 R12, [R161+0x800] ;  /* 0x00080000a10c7984 */ /* 0x000f280000000000 */
[----:B------:R-:W4:Y:S04]  /*2c50*/  LDS.U8 R20, [R161+0x808] ;  /* 0x00080800a1147984 */ /* 0x000f280000000000 */
[----:B------:R-:W4:Y:S04]  /*2c60*/  LDS.U8 R166, [R161+0x1000] ;  /* 0x00100000a1a67984 */ /* 0x000f280000000000 */
[----:B------:R-:W4:Y:S04]  /*2c70*/  LDS.U8 R174, [R161+0x1008] ;  /* 0x00100800a1ae7984 */ /* 0x000f280000000000 */
[----:B------:R-:W4:Y:S04]  /*2c80*/  LDS.U8 R160, [R163+0x800] ;  /* 0x00080000a3a07984 */ /* 0x000f280000000000 */
[----:B------:R-:W4:Y:S04]  /*2c90*/  LDS.U8 R22, [R163+0x808] ;  /* 0x00080800a3167984 */ /* 0x000f280000000000 */
[----:B------:R-:W4:Y:S01]  /*2ca0*/  LDS.U8 R168, [R163+0x1000] ;  /* 0x00100000a3a87984 */ /* 0x000f220000000000 */
[----:B0-----:R-:W-:-:S03]  /*2cb0*/  PRMT R9, R10, 0x7604, R9 ;  /* 0x000076040a097816 */ /* 0x001fc60000000009 */
[----:B------:R-:W0:Y:S01]  /*2cc0*/  LDS.U8 R176, [R163+0x1008] ;  /* 0x00100800a3b07984 */ /* 0x000e220000000000 */
[----:B-1----:R-:W-:Y:S02]  /*2cd0*/  PRMT R11, R14, 0x7604, R11 ;  /* 0x000076040e0b7816 */ /* 0x002fe4000000000b */
[----:B--2---:R-:W-:Y:S02]  /*2ce0*/  PRMT R13, R162, 0x7604, R13 ;  /* 0x00007604a20d7816 */ /* 0x004fe4000000000d */
[----:B---3--:R-:W-:Y:S02]  /*2cf0*/  PRMT R15, R172, 0x7604, R15 ;  /* 0x00007604ac0f7816 */ /* 0x008fe4000000000f */
[----:B----4-:R-:W-:Y:S02]  /*2d00*/  PRMT R9, R12, 0x7054, R9 ;  /* 0x000070540c097816 */ /* 0x010fe40000000009 */
[----:B------:R-:W-:Y:S02]  /*2d10*/  PRMT R11, R20, 0x7054, R11 ;  /* 0x00007054140b7816 */ /* 0x000fe4000000000b */
[----:B------:R-:W-:-:S02]  /*2d20*/  PRMT R13, R166, 0x7054, R13 ;  /* 0x00007054a60d7816 */ /* 0x000fc4000000000d */
[----:B------:R-:W-:Y:S02]  /*2d30*/  PRMT R15, R174, 0x7054, R15 ;  /* 0x00007054ae0f7816 */ /* 0x000fe4000000000f */
[----:B------:R-:W-:Y:S02]  /*2d40*/  PRMT R160, R160, 0x654, R9 ;  /* 0x00000654a0a07816 */ /* 0x000fe40000000009 */
[----:B------:R-:W-:Y:S02]  /*2d50*/  PRMT R161, R22, 0x654, R11 ;  /* 0x0000065416a17816 */ /* 0x000fe4000000000b */
[----:B------:R-:W-:Y:S02]  /*2d60*/  PRMT R162, R168, 0x654, R13 ;  /* 0x00000654a8a27816 */ /* 0x000fe4000000000d */
[----:B0-----:R-:W-:Y:S01]  /*2d70*/  PRMT R163, R176, 0x654, R15 ;  /* 0x00000654b0a37816 */ /* 0x001fe2000000000f */
[----:B------:R-:W-:Y:S01]  /*2d80*/  UIADD3 UR4, UR6, 0x6, URZ ;  /* 0x0000000606047890 */ /* 0x000fe2000fffe03f */
[----:B------:R-:W-:Y:S01]  /*2d90*/  WARPGROUP.ARRIVE ;  /* 0x00000000000079c5 */ /* 0x000fe20000000000 */
[----:B------:R-:W-:Y:S01]  /*2da0*/  UMOV UR11, 0x40000040 ;  /* 0x40000040000b7882 */ /* 0x000fe20000000000 */
[C---:B------:R-:W-:Y:S01]  /*2db0*/  ISETP.GT.AND P1, PT, R8.reuse, 0x2, PT ;  /* 0x000000020800780c */ /* 0x040fe20003f24270 */
[----:B------:R-:W-:-:S03]  /*2dc0*/  VIADD R8, R8, 0xffffffff ;  /* 0xffffffff08087836 */ /* 0x000fc60000000000 */
[----:B------:R-:W-:Y:S01]  /*2dd0*/  UMOV UR10, UR4 ;  /* 0x00000004000a7c82 */ /* 0x000fe20008000000 */
[----:B------:R-:W-:Y:S01]  /*2de0*/  R2UR UR4, R3 ;  /* 0x00000000030472ca */ /* 0x000fe200000e0000 */
[----:B------:R-:W-:Y:S03]  /*2df0*/  QGMMA.64x256x32.F32.E4M3.E4M3 R24, R156, gdesc[UR8], R24, gsb0 ;  /* 0x03e000089c187df3 */ /* 0x000fe60008000818 */
[----:B------:R-:W-:-:S04]  /*2e00*/  WARPGROUP.DEPBAR.LE gsb0, 0x0 ;  /* 0x00008000000079c5 */ /* 0x000fc80000010000 */
[----:B------:R-:W-:Y:S07]  /*2e10*/  @P1 BRA `(.L_x_34) ;  /* 0xfffffff400141947 */ /* 0x000fee000383ffff */
.L_x_26:
[----:B------:R-:W-:Y:S01]  /*2e20*/  IMAD.MOV.U32 R9, RZ, RZ, 0x40000040 ;  /* 0x40000040ff097424 */ /* 0x000fe200078e00ff */
[----:B------:R-:W-:Y:S01]  /*2e30*/  LEA R8, R3, UR7, 0xb ;  /* 0x0000000703087c11 */ /* 0x000fe2000f8e58ff */
[----:B------:R-:W-:Y:S01]  /*2e40*/  WARPGROUP.ARRIVE ;  /* 0x00000000000079c5 */ /* 0x000fe20000000000 */
[----:B------:R-:W-:Y:S01]  /*2e50*/  IADD3 R23, R0, R170, R5 ;  /* 0x000000aa00177210 */ /* 0x000fe20007ffe005 */
[----:B------:R-:W-:Y:S01]  /*2e60*/  IMAD.MOV.U32 R5, RZ, RZ, 0x40000040 ;  /* 0x40000040ff057424 */ /* 0x000fe200078e00ff */
[----:B------:R-:W-:Y:S02]  /*2e70*/  R2UR UR6, R8 ;  /* 0x00000000080672ca */ /* 0x000fe400000e0000 */
[----:B------:R-:W-:-:S13]  /*2e80*/  R2UR UR7, R9 ;  /* 0x00000000090772ca */ /* 0x000fda00000e0000 */
[----:B------:R-:W-:Y:S01]  /*2e90*/  QGMMA.64x256x32.F32.E4M3.E4M3 R24, R160, gdesc[UR4], R24, gsb0 ;  /* 0x03e00004a0187df3 */ /* 0x000fe20008000818 */
[----:B------:R-:W-:Y:S02]  /*2ea0*/  R2UR UR7, R5 ;  /* 0x00000000050772ca */ /* 0x000fe400000e0000 */
[----:B------:R-:W-:Y:S02]  /*2eb0*/  WARPGROUP.DEPBAR.LE gsb0, 0x0 ;  /* 0x00008000000079c5 */ /* 0x000fe40000010000 */
[--C-:B------:R-:W-:Y:S01]  /*2ec0*/  IMAD.IADD R161, R4, 0x1, R23.reuse ;  /* 0x0000000104a17824 */ /* 0x100fe200078e0217 */
[----:B------:R-:W-:Y:S01]  /*2ed0*/  LDS.U8 R3, [R23+0x1800] ;  /* 0x0018000017037984 */ /* 0x000fe20000000000 */
[----:B------:R-:W-:-:S03]  /*2ee0*/  IMAD.IADD R163, R6, 0x1, R23 ;  /* 0x0000000106a37824 */ /* 0x000fc600078e0217 */
[----:B------:R-:W-:Y:S01]  /*2ef0*/  LDS.U8 R11, [R23+0x1808] ;  /* 0x00180800170b7984 */ /* 0x000fe20000000000 */
[----:B------:R-:W-:Y:S02]  /*2f00*/  IMAD.IADD R165, R4, 0x1, R163 ;  /* 0x0000000104a57824 */ /* 0x000fe400078e02a3 */
[----:B------:R-:W-:Y:S01]  /*2f10*/  VIADD R4, R8, 0x2 ;  /* 0x0000000208047836 */ /* 0x000fe20000000000 */
[----:B------:R-:W-:Y:S04]  /*2f20*/  LDS.U8 R13, [R23+0x2000] ;  /* 0x00200000170d7984 */ /* 0x000fe80000000000 */
[----:B------:R-:W-:Y:S01]  /*2f30*/  LDS.U8 R21, [R23+0x2008] ;  /* 0x0020080017157984 */ /* 0x000fe20000000000 */
[----:B------:R-:W-:-:S03]  /*2f40*/  R2UR UR6, R4 ;  /* 0x00000000040672ca */ /* 0x000fc600000e0000 */
        /* <DEDUP_REMOVED lines=23> */
[----:B0-----:R-:W-:-:S04]  /*30c0*/  PRMT R159, R166, 0x654, R21 ;  /* 0x00000654a69f7816 */ /* 0x001fc80000000015 */
[----:B------:R-:W-:-:S06]  /*30d0*/  WARPGROUP.ARRIVE ;  /* 0x00000000000079c5 */ /* 0x000fcc0000000000 */
[----:B------:R-:W-:Y:S03]  /*30e0*/  QGMMA.64x256x32.F32.E4M3.E4M3 R24, R156, gdesc[UR4], R24, gsb0 ;  /* 0x03e000049c187df3 */ /* 0x000fe60008000818 */
[----:B------:R-:W-:Y:S02]  /*30f0*/  WARPGROUP.DEPBAR.LE gsb0, 0x0 ;  /* 0x00008000000079c5 */ /* 0x000fe40000010000 */
[----:B------:R-:W-:Y:S04]  /*3100*/  LDS.U8 R3, [R23+0x2800] ;  /* 0x0028000017037984 */ /* 0x000fe80000000000 */
[----:B------:R-:W-:Y:S04]  /*3110*/  LDS.U8 R5, [R23+0x2808] ;  /* 0x0028080017057984 */ /* 0x000fe80000000000 */
        /* <DEDUP_REMOVED lines=26> */
[----:B------:R-:W-:Y:S06]  /*32c0*/  @!P0 BRA `(.L_x_35) ;  /* 0x0000000000048947 */ /* 0x000fec0003800000 */
[----:B------:R-:W-:Y:S01]  /*32d0*/  BPT.TRAP 0x1 ;  /* 0x000000040000795c */ /* 0x000fe20000300000 */
.L_x_35:
[----:B------:R-:W-:Y:S01]  /*32e0*/  IMAD R7, R7, 0x8, R0 ;  /* 0x0000000807077824 */ /* 0x000fe200078e0200 */
[----:B------:R-:W-:-:S03]  /*32f0*/  ISETP.GT.U32.AND P1, PT, R19, 0x1, PT ;  /* 0x000000011300780c */ /* 0x000fc60003f24070 */
[----:B------:R-:W-:-:S05]  /*3300*/  VIADD R7, R7, 0x20 ;  /* 0x0000002007077836 */ /* 0x000fca0000000000 */
[----:B------:R-:W-:-:S04]  /*3310*/  PRMT R7, RZ, 0x654, R7 ;  /* 0x00000654ff077816 */ /* 0x000fc80000000007 */
[----:B------:R0:W-:Y:S01]  /*3320*/  SYNCS.ARRIVE.TRANS64.RED.A1T0 RZ, [R7+URZ], RZ ;  /* 0x000000ff07ff79a7 */ /* 0x0001e2000810043f */
[----:B------:R-:W-:Y:S05]  /*3330*/  @P1 BRA `(.L_x_36) ;  /* 0x0000000000041947 */ /* 0x000fea0003800000 */
[----:B------:R-:W-:Y:S01]  /*3340*/  BPT.TRAP 0x1 ;  /* 0x000000040000795c */ /* 0x000fe20000300000 */
.L_x_36:
[C---:B------:R-:W-:Y:S01]  /*3350*/  VIADD R4, R8.reuse, 0x4 ;  /* 0x0000000408047836 */ /* 0x040fe20000000000 */
[----:B------:R-:W-:Y:S01]  /*3360*/  WARPGROUP.ARRIVE ;  /* 0x00000000000079c5 */ /* 0x000fe20000000000 */
[----:B------:R-:W-:Y:S02]  /*3370*/  IMAD.MOV.U32 R5, RZ, RZ, 0x40000040 ;  /* 0x40000040ff057424 */ /* 0x000fe400078e00ff */
[----:B------:R-:W-:Y:S01]  /*3380*/  VIADD R8, R8, 0x6 ;  /* 0x0000000608087836 */ /* 0x000fe20000000000 */
[----:B------:R-:W-:Y:S01]  /*3390*/  R2UR UR6, R4 ;  /* 0x00000000040672ca */ /* 0x000fe200000e0000 */
[----:B------:R-:W-:Y:S01]  /*33a0*/  IMAD.MOV.U32 R9, RZ, RZ, 0x40000040 ;  /* 0x40000040ff097424 */ /* 0x000fe200078e00ff */
[----:B------:R-:W-:-:S13]  /*33b0*/  R2UR UR7, R5 ;  /* 0x00000000050772ca */ /* 0x000fda00000e0000 */
[----:B------:R-:W-:Y:S01]  /*33c0*/  QGMMA.64x256x32.F32.E4M3.E4M3 R24, R156, gdesc[UR4], R24, gsb0 ;  /* 0x03e000049c187df3 */ /* 0x000fe20008000818 */
[----:B------:R-:W-:Y:S02]  /*33d0*/  R2UR UR6, R8 ;  /* 0x00000000080672ca */ /* 0x000fe400000e0000 */
[----:B------:R-:W-:Y:S01]  /*33e0*/  R2UR UR7, R9 ;  /* 0x00000000090772ca */ /* 0x000fe200000e0000 */
[----:B------:R-:W-:Y:S02]  /*33f0*/  WARPGROUP.DEPBAR.LE gsb0, 0x0 ;  /* 0x00008000000079c5 */ /* 0x000fe40000010000 */
[----:B------:R-:W-:Y:S04]  /*3400*/  LDS.U8 R3, [R23+0x3800] ;  /* 0x0038000017037984 */ /* 0x000fe80000000000 */
[----:B------:R-:W-:Y:S04]  /*3410*/  LDS.U8 R5, [R23+0x3808] ;  /* 0x0038080017057984 */ /* 0x000fe80000000000 */
[----:B0-----:R-:W-:Y:S04]  /*3420*/  LDS.U8 R7, [R23+0x4000] ;  /* 0x0040000017077984 */ /* 0x001fe80000000000 */
        /* <DEDUP_REMOVED lines=28> */
.L_x_22:
[----:B------:R-:W-:Y:S05]  /*35f0*/  @!P0 BRA `(.L_x_37) ;  /* 0x0000000000048947 */ /* 0x000fea0003800000 */
[----:B------:R-:W-:Y:S01]  /*3600*/  BPT.TRAP 0x1 ;  /* 0x000000040000795c */ /* 0x000fe20000300000 */
.L_x_37:
[----:B------:R-:W-:Y:S01]  /*3610*/  UIADD3 UR39, UR40, UR39, URZ ;  /* 0x0000002728277290 */ /* 0x000fe2000fffe03f */
[----:B------:R-:W-:-:S03]  /*3620*/  ISETP.GT.U32.AND P0, PT, R19, 0x1, PT ;  /* 0x000000011300780c */ /* 0x000fc60003f04070 */
[----:B------:R-:W-:-:S04]  /*3630*/  ULEA UR4, UR39, 0xfffffff8, 0x3 ;  /* 0xfffffff827047891 */ /* 0x000fc8000f8e183f */
[----:B------:R-:W-:-:S06]  /*3640*/  ULOP3.LUT UR4, UR4, 0x18, URZ, 0xc0, !UPT ;  /* 0x0000001804047892 */ /* 0x000fcc000f8ec03f */
[----:B------:R-:W-:-:S05]  /*3650*/  IMAD.U32 R3, RZ, RZ, UR4 ;  /* 0x00000004ff037e24 */ /* 0x000fca000f8e00ff */
[----:B------:R-:W-:-:S04]  /*3660*/  IADD3 R0, R0, 0x20, R3 ;  /* 0x0000002000007810 */ /* 0x000fc80007ffe003 */
[----:B------:R-:W-:-:S04]  /*3670*/  PRMT R0, RZ, 0x654, R0 ;  /* 0x00000654ff007816 */ /* 0x000fc80000000000 */
[----:B------:R0:W-:Y:S01]  /*3680*/  SYNCS.ARRIVE.TRANS64.RED.A1T0 RZ, [R0+URZ], RZ ;  /* 0x000000ff00ff79a7 */ /* 0x0001e2000810043f */
[----:B------:R-:W-:Y:S05]  /*3690*/  @P0 BRA `(.L_x_38) ;  /* 0x0000000000040947 */ /* 0x000fea0003800000 */
[----:B------:R-:W-:Y:S01]  /*36a0*/  BPT.TRAP 0x1 ;  /* 0x000000040000795c */ /* 0x000fe20000300000 */
.L_x_38:
[----:B------:R-:W1:Y:S01]  /*36b0*/  LDC R9, c[0x0][0x288] ;  /* 0x0000a200ff097b82 */ /* 0x000e620000000800 */
[--C-:B0-----:R-:W-:Y:S01]  /*36c0*/  SHF.R.U32.HI R0, RZ, 0x2, R18.reuse ;  /* 0x00000002ff007819 */ /* 0x101fe20000011612 */
[----:B------:R-:W-:Y:S01]  /*36d0*/  USHF.R.U32.HI UR4, URZ, 0x2, UR39 ;  /* 0x000000023f047899 */ /* 0x000fe20008011627 */
[----:B------:R-:W-:Y:S01]  /*36e0*/  SHF.R.U32.HI R4, RZ, 0x7, R18 ;  /* 0x00000007ff047819 */ /* 0x000fe20000011612 */
[----:B------:R-:W-:Y:S01]  /*36f0*/  ULDC UR8, c[0x0][0x284] ;  /* 0x0000a10000087ab9 */ /* 0x000fe20000000800 */
[----:B------:R-:W-:Y:S01]  /*3700*/  LOP3.LUT R3, R18, 0x60, RZ, 0xc0, !PT ;  /* 0x0000006012037812 */ /* 0x000fe200078ec0ff */
[----:B------:R-:W-:Y:S01]  /*3710*/  ULOP3.LUT UR4, UR4, 0x1, URZ, 0xc0, !UPT ;  /* 0x0000000104047892 */ /* 0x000fe2000f8ec03f */
[----:B------:R-:W-:Y:S01]  /*3720*/  LOP3.LUT R7, R0, 0x7, RZ, 0xc0, !PT ;  /* 0x0000000700077812 */ /* 0x000fe200078ec0ff */
[----:B------:R-:W-:Y:S01]  /*3730*/  UISETP.GT.U32.AND UP1, UPT, UR39, 0x3, UPT ;  /* 0x000000032700788c */ /* 0x000fe2000bf24070 */
[----:B------:R-:W-:Y:S01]  /*3740*/  LOP3.LUT R0, R4, 0x1, RZ, 0xc0, !PT ;  /* 0x0000000104007812 */ /* 0x000fe200078ec0ff */
[----:B------:R-:W-:Y:S01]  /*3750*/  IMAD.SHL.U32 R4, R18, 0x2, RZ ;  /* 0x0000000212047824 */ /* 0x000fe200078e00ff */
[----:B------:R-:W-:Y:S01]  /*3760*/  SHF.R.U32.HI R6, RZ, 0x1, R3 ;  /* 0x00000001ff067819 */ /* 0x000fe20000011603 */
[----:B------:R-:W-:Y:S01]  /*3770*/  UISETP.NE.U32.AND UP0, UPT, UR4, 0x1, UPT ;  /* 0x000000010400788c */ /* 0x000fe2000bf05070 */
[----:B------:R-:W-:Y:S01]  /*3780*/  SHF.R.S32.HI R14, RZ, 0x1f, R152 ;  /* 0x0000001fff0e7819 */ /* 0x000fe20000011498 */
[----:B------:R-:W-:Y:S01]  /*3790*/  IMAD.SHL.U32 R8, R0, 0x40, RZ ;  /* 0x0000004000087824 */ /* 0x000fe200078e00ff */
[--C-:B------:R-:W-:Y:S01]  /*37a0*/  IADD3 R5, RZ, -R6, -R7.reuse ;  /* 0x80000006ff057210 */ /* 0x100fe20007ffe807 */
[----:B------:R-:W-:Y:S01]  /*37b0*/  ULDC.64 UR6, c[0x0][0x5d0] ;  /* 0x0001740000067ab9 */ /* 0x000fe20000000a00 */
[----:B------:R-:W-:Y:S01]  /*37c0*/  LOP3.LUT R4, R4, 0x6, RZ, 0xc0, !PT ;  /* 0x0000000604047812 */ /* 0x000fe200078ec0ff */
[----:B------:R-:W-:Y:S01]  /*37d0*/  UISETP.LT.U32.AND UP1, UPT, UR40, 0x4, UP1 ;  /* 0x000000042800788c */ /* 0x000fe20008f21070 */
[----:B------:R-:W-:Y:S01]  /*37e0*/  LOP3.LUT R3, R8, 0x40, R7, 0xe2, !PT ;  /* 0x0000004008037812 */ /* 0x000fe200078ee207 */
[----:B------:R-:W-:Y:S01]  /*37f0*/  IMAD R7, R0, -0x40, R5 ;  /* 0xffffffc000077824 */ /* 0x000fe200078e0205 */
[----:B------:R-:W-:Y:S01]  /*3800*/  LOP3.LUT R0, R18, 0x3, RZ, 0xc0, !PT ;  /* 0x0000000312007812 */ /* 0x000fe200078ec0ff */
[----:B------:R-:W-:Y:S01]  /*3810*/  UISETP.GT.U32.AND UP0, UPT, UR40, 0x3, !UP0 ;  /* 0x000000032800788c */ /* 0x000fe2000c704070 */
[----:B------:R-:W-:Y:S01]  /*3820*/  PRMT R8, R4, 0x6540, R153 ;  /* 0x0000654004087816 */ /* 0x000fe20000000099 */
[----:B------:R-:W-:Y:S01]  /*3830*/  IMAD.SHL.U32 R153, R153, 0x100, RZ ;  /* 0x0000010099997824 */ /* 0x000fe200078e00ff */
[----:B------:R-:W-:Y:S01]  /*3840*/  USEL UR5, URZ, 0x1, !UP1 ;  /* 0x000000013f057887 */ /* 0x000fe2000c800000 */
[----:B-1----:R-:W-:Y:S01]  /*3850*/  IMAD R12, R0, -0x2, R9 ;  /* 0xfffffffe000c7824 */ /* 0x002fe200078e0209 */
[----:B------:R-:W-:Y:S01]  /*3860*/  USEL UR4, URZ, 0x1, !UP0 ;  /* 0x000000013f047887 */ /* 0x000fe2000c000000 */
[----:B------:R-:W-:Y:S01]  /*3870*/  IMAD.SHL.U32 R0, R154, 0x80, RZ ;  /* 0x000000809a007824 */ /* 0x000fe200078e00ff */
[----:B------:R-:W-:Y:S01]  /*3880*/  ISETP.GE.AND P0, PT, R153, R9, PT ;  /* 0x000000099900720c */ /* 0x000fe20003f06270 */
[----:B------:R-:W-:Y:S01]  /*3890*/  IMAD R5, R14, UR6, RZ ;  /* 0x000000060e057c24 */ /* 0x000fe2000f8e02ff */
[--C-:B------:R-:W-:Y:S01]  /*38a0*/  SHF.R.S32.HI R9, RZ, 0x1f, R8.reuse ;  /* 0x0000001fff097819 */ /* 0x100fe20000011408 */
[----:B------:R-:W-:Y:S01]  /*38b0*/  IMAD.WIDE R10, R154, 0x80, RZ ;  /* 0x000000809a0a7825 */ /* 0x000fe200078e02ff */
[C---:B------:R-:W-:Y:S01]  /*38c0*/  ISETP.GE.OR P0, PT, R0.reuse, UR8, P0 ;  /* 0x0000000800007c0c */ /* 0x040fe20008706670 */
[----:B------:R-:W-:Y:S01]  /*38d0*/  ULOP3.LUT UR39, UR39, 0x3, URZ, 0xc0, !UPT ;  /* 0x0000000327277892 */ /* 0x000fe2000f8ec03f */
[----:B------:R-:W-:Y:S01]  /*38e0*/  IADD3 R156, -R0, UR8, R7 ;  /* 0x00000008009c7c10 */ /* 0x000fe2000fffe107 */
[C---:B------:R-:W-:Y:S01]  /*38f0*/  IMAD R13, R152.reuse, UR7, R5 ;  /* 0x00000007980d7c24 */ /* 0x040fe2000f8e0205 */
[----:B------:R-:W-:Y:S01]  /*3900*/  ULOP3.LUT UR38, UR4, UR38, UR5, 0x96, !UPT ;  /* 0x0000002604267292 */ /* 0x000fe2000f8e9605 */
[----:B------:R-:W-:Y:S01]  /*3910*/  IMAD.WIDE.U32 R4, R152, UR6, R8 ;  /* 0x0000000698047c25 */ /* 0x000fe2000f8e0008 */
[----:B------:R-:W-:-:S03]  /*3920*/  LOP3.LUT R15, R10, R3, R6, 0xfe, !PT ;  /* 0x000000030a0f7212 */ /* 0x000fc600078efe06 */
[----:B------:R-:W-:Y:S02]  /*3930*/  IMAD.IADD R5, R5, 0x1, R13 ;  /* 0x0000000105057824 */ /* 0x000fe400078e020d */
[----:B------:R-:W-:Y:S02]  /*3940*/  IMAD.IADD R0, R12, 0x1, -R153 ;  /* 0x000000010c007824 */ /* 0x000fe400078e0a99 */
[----:B------:R-:W-:Y:S01]  /*3950*/  IMAD.MOV.U32 R154, RZ, RZ, -0x1 ;  /* 0xffffffffff9a7424 */ /* 0x000fe200078e00ff */
[----:B------:R-:W-:Y:S06]  /*3960*/  @P0 BRA `(.L_x_39) ;  /* 0x0000008800a40947 */ /* 0x000fec0003800000 */
[----:B------:R-:W0:Y:S01]  /*3970*/  LDC.64 R12, c[0x0][0x5c8] ;  /* 0x00017200ff0c7b82 */ /* 0x000e220000000a00 */
[----:B------:R-:W-:Y:S01]  /*3980*/  ULDC.64 UR4, c[0x0][0x5c0] ;  /* 0x0001700000047ab9 */ /* 0x000fe20000000a00 */
[----:B------:R-:W-:Y:S01]  /*3990*/  BSSY B0, `(.L_x_39) ;  /* 0x00008a6000007945 */ /* 0x000fe20003800000 */
[-C--:B0-----:R-:W-:Y:S02]  /*39a0*/  IMAD R6, R11, R12.reuse, RZ ;  /* 0x0000000c0b067224 */ /* 0x081fe400078e02ff */
[----:B------:R-:W-:-:S04]  /*39b0*/  IMAD.WIDE.U32 R4, R15, R12, R4 ;  /* 0x0000000c0f047225 */ /* 0x000fc800078e0004 */
[----:B------:R-:W-:Y:S01]  /*39c0*/  IMAD R7, R15, R13, R6 ;  /* 0x0000000d0f077224 */ /* 0x000fe200078e0206 */
[----:B------:R-:W-:Y:S02]  /*39d0*/  LEA R3, P0, R12, R4, 0x3 ;  /* 0x000000040c037211 */ /* 0x000fe400078018ff */
[----:B------:R-:W-:Y:S01]  /*39e0*/  IADD3 R6, P1, R4, UR4, RZ ;  /* 0x0000000404067c10 */ /* 0x000fe2000ff3e0ff */
[----:B------:R-:W-:Y:S01]  /*39f0*/  IMAD.IADD R7, R5, 0x1, R7 ;  /* 0x0000000105077824 */ /* 0x000fe200078e0207 */
[----:B------:R-:W-:-:S04]  /*3a00*/  IADD3 R4, P2, R3, UR4, RZ ;  /* 0x0000000403047c10 */ /* 0x000fc8000ff5e0ff */
[----:B------:R-:W-:Y:S02]  /*3a10*/  LEA.HI.X R3, R12, R7, R13, 0x3, P0 ;  /* 0x000000070c037211 */ /* 0x000fe400000f1c0d */
[----:B-----5:R-:W-:Y:S02]  /*3a20*/  FSETP.NEU.AND P0, PT, R164, RZ, PT ;  /* 0x000000ffa400720b */ /* 0x020fe40003f0d000 */
[----:B------:R-:W-:Y:S02]  /*3a30*/  IADD3.X R7, R7, UR5, RZ, P1, !PT ;  /* 0x0000000507077c10 */ /* 0x000fe40008ffe4ff */
[----:B------:R-:W-:-:S09]  /*3a40*/  IADD3.X R5, R3, UR5, RZ, P2, !PT ;  /* 0x0000000503057c10 */ /* 0x000fd200097fe4ff */
[----:B------:R-:W-:Y:S05]  /*3a50*/  @!P0 BRA `(.L_x_40) ;  /* 0x00000068005c8947 */ /* 0x000fea0003800000 */
[----:B------:R-:W0:Y:S01]  /*3a60*/  LDC.64 R20, c[0x0][0x5b0] ;  /* 0x00016c00ff147b82 */ /* 0x000e220000000a00 */
[----:B------:R-:W-:Y:S01]  /*3a70*/  ULDC.64 UR4, c[0x0][0x5b8] ;  /* 0x00016e0000047ab9 */ /* 0x000fe20000000a00 */
[----:B------:R-:W-:Y:S01]  /*3a80*/  ISETP.GE.AND P0, PT, R156, 0x1, PT ;  /* 0x000000019c00780c */ /* 0x000fe20003f06270 */
[----:B------:R-:W-:Y:S01]  /*3a90*/  IMAD R3, R14, UR4, RZ ;  /* 0x000000040e037c24 */ /* 0x000fe2000f8e02ff */
[----:B------:R-:W-:Y:S01]  /*3aa0*/  BSSY B1, `(.L_x_41) ;  /* 0x000000e000017945 */ /* 0x000fe20003800000 */
[----:B------:R-:W-:Y:S01]  /*3ab0*/  IMAD.WIDE.U32 R12, R152, UR4, R8 ;  /* 0x00000004980c7c25 */ /* 0x000fe2000f8e0008 */
[----:B------:R-:W-:Y:S02]  /*3ac0*/  ISETP.LT.OR P3, PT, R0, 0x1, !P0 ;  /* 0x000000010000780c */ /* 0x000fe40004761670 */
[----:B------:R-:W1:Y:S01]  /*3ad0*/  LDC.64 R22, c[0x0][0x5a8] ;  /* 0x00016a00ff167b82 */ /* 0x000e620000000a00 */
[----:B------:R-:W-:-:S04]  /*3ae0*/  IMAD R3, R152, UR5, R3 ;  /* 0x0000000598037c24 */ /* 0x000fc8000f8e0203 */
[--C-:B------:R-:W-:Y:S01]  /*3af0*/  IMAD.IADD R13, R13, 0x1, R3.reuse ;  /* 0x000000010d0d7824 */ /* 0x100fe200078e0203 */
[----:B------:R-:W-:Y:S01]  /*3b00*/  PRMT R3, RZ, 0x7610, R3 ;  /* 0x00007610ff037816 */ /* 0x000fe20000000003 */
[-C--:B0-----:R-:W-:Y:S02]  /*3b10*/  IMAD R14, R11, R20.reuse, RZ ;  /* 0x000000140b0e7224 */ /* 0x081fe400078e02ff */
[----:B------:R-:W-:-:S04]  /*3b20*/  IMAD.WIDE.U32 R8, R15, R20, R12 ;  /* 0x000000140f087225 */ /* 0x000fc800078e000c */
[----:B------:R-:W-:Y:S01]  /*3b30*/  IMAD R14, R15, R21, R14 ;  /* 0x000000150f0e7224 */ /* 0x000fe200078e020e */
[----:B-1----:R-:W-:-:S04]  /*3b40*/  IADD3 R8, P1, R8, R22, RZ ;  /* 0x0000001608087210 */ /* 0x002fc80007f3e0ff */
[----:B------:R-:W-:Y:S01]  /*3b50*/  IADD3.X R9, R23, R9, R14, P1, !PT ;  /* 0x0000000917097210 */ /* 0x000fe20000ffe40e */
[----:B------:R-:W-:Y:S08]  /*3b60*/  @P3 BRA `(.L_x_42) ;  /* 0x0000000000043947 */ /* 0x000ff00003800000 */
[----:B------:R0:W5:Y:S02]  /*3b70*/  LDG.E.U8 R3, desc[UR36][R8.64] ;  /* 0x0000002408037981 */ /* 0x000164000c1e1100 */
.L_x_42:
[----:B------:R-:W-:Y:S05]  /*3b80*/  BSYNC B1 ;  /* 0x0000000000017941 */ /* 0x000fea0003800000 */
.L_x_41:
[----:B-----5:R-:W-:Y:S01]  /*3b90*/  LOP3.LUT R3, R3, 0xff, RZ, 0xc0, !PT ;  /* 0x000000ff03037812 */ /* 0x020fe200078ec0ff */
[----:B------:R-:W-:Y:S01]  /*3ba0*/  BSSY B1, `(.L_x_43) ;  /* 0x000000b000017945 */ /* 0x000fe20003800000 */
[----:B------:R-:W-:Y:S02]  /*3bb0*/  ISETP.LT.OR P2, PT, R0, 0x2, !P0 ;  /* 0x000000020000780c */ /* 0x000fe40004741670 */
[----:B------:R-:W-:-:S05]  /*3bc0*/  F2FP.F16.E4M3.UNPACK_B R3, R3 ;  /* 0x00000003ff03723e */ /* 0x000fca00020006ff */
[----:B------:R-:W-:-:S05]  /*3bd0*/  HADD2.F32 R3, -RZ, R3.H0_H0 ;  /* 0x20000003ff037230 */ /* 0x000fca0000004100 */
[----:B------:R-:W-:-:S04]  /*3be0*/  FMUL R3, R3, R164 ;  /* 0x000000a403037220 */ /* 0x000fc80000400000 */
[----:B------:R-:W-:-:S05]  /*3bf0*/  FFMA R3, R24, R155, R3 ;  /* 0x0000009b18037223 */ /* 0x000fca0000000003 */
[----:B------:R-:W-:Y:S02]  /*3c00*/  F2FP.SATFINITE.E4M3.F32.PACK_AB_MERGE_C R153, RZ, R3, RZ ;  /* 0x00000003ff99723e */ /* 0x000fe400048070ff */
[----:B------:R-:W-:-:S03]  /*3c10*/  PRMT R3, RZ, 0x7610, R3 ;  /* 0x00007610ff037816 */ /* 0x000fc60000000003 */
[----:B------:R1:W-:Y:S01]  /*3c20*/  @!P3 STG.E.U8 desc[UR36][R6.64], R153 ;  /* 0x000000990600b986 */ /* 0x0003e2000c101124 */
[----:B------:R-:W-:Y:S05]  /*3c30*/  @P2 BRA `(.L_x_44) ;  /* 0x0000000000042947 */ /* 0x000fea0003800000 */
[----:B------:R2:W5:Y:S02]  /*3c40*/  LDG.E.U8 R3, desc[UR36][R8.64+0x1] ;  /* 0x0000012408037981 */ /* 0x000564000c1e1100 */
.L_x_44:
[----:B------:R-:W-:Y:S05]  /*3c50*/  BSYNC B1 ;  /* 0x0000000000017941 */ /* 0x000fea0003800000 */
.L_x_43:
[----:B-----5:R-:W-:Y:S01]  /*3c60*/  LOP3.LUT R3, R3, 0xff, RZ, 0xc0, !PT ;  /* 0x000000ff03037812 */ /* 0x020fe200078ec0ff */
[----:B------:R-:W-:Y:S01]  /*3c70*/  BSSY B1, `(.L_x_45) ;  /* 0x0000013000017945 */ /* 0x000fe20003800000 */
[----:B------:R-:W-:Y:S02]  /*3c80*/  IADD3 R15, P1, R15, 0x8, RZ ;  /* 0x000000080f0f7810 */ /* 0x000fe40007f3e0ff */
[----:B------:R-:W-:-:S03]  /*3c90*/  F2FP.F16.E4M3.UNPACK_B R3, R3 ;  /* 0x00000003ff03723e */ /* 0x000fc600020006ff */
[----:B------:R-:W-:Y:S01]  /*3ca0*/  IMAD.X R11, RZ, RZ, R11, P1 ;  /* 0x000000ffff0b7224 */ /* 0x000fe200008e060b */
[----:B------:R-:W-:Y:S01]  /*3cb0*/  ISETP.GE.AND P1, PT, R156, 0x9, PT ;  /* 0x000000099c00780c */ /* 0x000fe20003f26270 */
[----:B------:R-:W-:Y:S02]  /*3cc0*/  HADD2.F32 R3, -RZ, R3.H0_H0 ;  /* 0x20000003ff037230 */ /* 0x000fe40000004100 */
[-C--:B------:R-:W-:Y:S01]  /*3cd0*/  IMAD R14, R11, R20.reuse, RZ ;  /* 0x000000140b0e7224 */ /* 0x080fe200078e02ff */
[----:B------:R-:W-:Y:S01]  /*3ce0*/  ISETP.LT.OR P4, PT, R0, 0x1, !P1 ;  /* 0x000000010000780c */ /* 0x000fe20004f81670 */
[----:B------:R-:W-:-:S04]  /*3cf0*/  IMAD.WIDE.U32 R12, R15, R20, R12 ;  /* 0x000000140f0c7225 */ /* 0x000fc800078e000c */
[----:B------:R-:W-:Y:S01]  /*3d00*/  FMUL R10, R3, R164 ;  /* 0x000000a4030a7220 */ /* 0x000fe20000400000 */
[----:B------:R-:W-:Y:S01]  /*3d10*/  PRMT R3, RZ, 0x7610, R3 ;  /* 0x00007610ff037816 */ /* 0x000fe20000000003 */
[----:B------:R-:W-:Y:S02]  /*3d20*/  IMAD R14, R15, R21, R14 ;  /* 0x000000150f0e7224 */ /* 0x000fe400078e020e */
[----:B------:R-:W-:-:S01]  /*3d30*/  FFMA R25, R25, R155, R10 ;  /* 0x0000009b19197223 */ /* 0x000fc2000000000a */
[----:B------:R-:W-:-:S04]  /*3d40*/  IADD3 R10, P3, R12, R22, RZ ;  /* 0x000000160c0a7210 */ /* 0x000fc80007f7e0ff */
[----:B------:R-:W-:Y:S02]  /*3d50*/  F2FP.SATFINITE.E4M3.F32.PACK_AB_MERGE_C R25, RZ, R25, RZ ;  /* 0x00000019ff19723e */ /* 0x000fe400048070ff */
[----:B------:R-:W-:-:S03]  /*3d60*/  IADD3.X R11, R23, R13, R14, P3, !PT ;  /* 0x0000000d170b7210 */ /* 0x000fc60001ffe40e */
[----:B------:R3:W-:Y:S01]  /*3d70*/  @!P2 STG.E.U8 desc[UR36][R6.64+0x1], R25 ;  /* 0x000001190600a986 */ /* 0x0007e2000c101124 */
[----:B------:R-:W-:Y:S05]  /*3d80*/  @P4 BRA `(.L_x_46) ;  /* 0x0000000000044947 */ /* 0x000fea0003800000 */
[----:B------:R4:W5:Y:S02]  /*3d90*/  LDG.E.U8 R3, desc[UR36][R10.64] ;  /* 0x000000240a037981 */ /* 0x000964000c1e1100 */
.L_x_46:
[----:B------:R-:W-:Y:S05]  /*3da0*/  BSYNC B1 ;  /* 0x0000000000017941 */ /* 0x000fea0003800000 */
.L_x_45:
        /* <DEDUP_REMOVED lines=12> */
.L_x_48:
[----:B------:R-:W-:Y:S05]  /*3e70*/  BSYNC B1 ;  /* 0x0000000000017941 */ /* 0x000fea0003800000 */
.L_x_47:
[----:B-----5:R-:W-:Y:S01]  /*3e80*/  LOP3.LUT R3, R3, 0xff, RZ, 0xc0, !PT ;  /* 0x000000ff03037812 */ /* 0x020fe200078ec0ff */
[----:B------:R-:W-:Y:S01]  /*3e90*/  BSSY B1, `(.L_x_49) ;  /* 0x000000b000017945 */ /* 0x000fe20003800000 */
[----:B------:R-:W-:Y:S02]  /*3ea0*/  ISETP.LT.OR P3, PT, R0, 0x9, !P0 ;  /* 0x000000090000780c */ /* 0x000fe40004761670 */
[----:B------:R-:W-:-:S05]  /*3eb0*/  F2FP.F16.E4M3.UNPACK_B R3, R3 ;  /* 0x00000003ff03723e */ /* 0x000fca00020006ff */
[----:B------:R-:W-:-:S05]  /*3ec0*/  HADD2.F32 R3, -RZ, R3.H0_H0 ;  /* 0x20000003ff037230 */ /* 0x000fca0000004100 */
[----:B------:R-:W-:Y:S01]  /*3ed0*/  FMUL R12, R3, R164 ;  /* 0x000000a4030c7220 */ /* 0x000fe20000400000 */
[----:B------:R-:W-:-:S03]  /*3ee0*/  PRMT R3, RZ, 0x7610, R3 ;  /* 0x00007610ff037816 */ /* 0x000fc60000000003 */
[----:B------:R-:W-:-:S05]  /*3ef0*/  FFMA R12, R27, R155, R12 ;  /* 0x0000009b1b0c7223 */ /* 0x000fca000000000c */
[----:B0-----:R-:W-:-:S05]  /*3f00*/  F2FP.SATFINITE.E4M3.F32.PACK_AB_MERGE_C R13, RZ, R12, RZ ;  /* 0x0000000cff0d723e */ /* 0x001fca00048070ff */
[----:B------:R0:W-:Y:S01]  /*3f10*/  @!P2 STG.E.U8 desc[UR36][R4.64+0x1], R13 ;  /* 0x0000010d0400a986 */ /* 0x0001e2000c101124 */
[----:B------:R-:W-:Y:S05]  /*3f20*/  @P3 BRA `(.L_x_50) ;  /* 0x0000000000043947 */ /* 0x000fea0003800000 */
[----:B------:R0:W5:Y:S02]  /*3f30*/  LDG.E.U8 R3, desc[UR36][R8.64+0x8] ;  /* 0x0000082408037981 */ /* 0x000164000c1e1100 */
.L_x_50:
[----:B------:R-:W-:Y:S05]  /*3f40*/  BSYNC B1 ;  /* 0x0000000000017941 */ /* 0x000fea0003800000 */
.L_x_49:
[----:B-----5:R-:W-:Y:S01]  /*3f50*/  LOP3.LUT R3, R3, 0xff, RZ, 0xc0, !PT ;  /* 0x000000ff03037812 */ /* 0x020fe200078ec0ff */
[----:B------:R-:W-:Y:S01]  /*3f60*/  BSSY B1, `(.L_x_51) ;  /* 0x000000b000017945 */ /* 0x000fe20003800000 */
[----:B------:R-:W-:Y:S02]  /*3f70*/  ISETP.LT.OR P2, PT, R0, 0xa, !P0 ;  /* 0x0000000a0000780c */ /* 0x000fe40004741670 */
[----:B------:R-:W-:-:S05]  /*3f80*/  F2FP.F16.E4M3.UNPACK_B R3, R3 ;  /* 0x00000003ff03723e */ /* 0x000fca00020006ff */
[----:B------:R-:W-:-:S05]  /*3f90*/  HADD2.F32 R3, -RZ, R3.H0_H0 ;  /* 0x20000003ff037230 */ /* 0x000fca0000004100 */
[----:B------:R-:W-:-:S04]  /*3fa0*/  FMUL R3, R3, R164 ;  /* 0x000000a403037220 */ /* 0x000fc80000400000 */
[----:B------:R-:W-:-:S05]  /*3fb0*/  FFMA R3, R28, R155, R3 ;  /* 0x0000009b1c037223 */ /* 0x000fca0000000003 */
[----:B0-----:R-:W-:Y:S02]  /*3fc0*/  F2FP.SATFINITE.E4M3.F32.PACK_AB_MERGE_C R13, RZ, R3, RZ ;  /* 0x00000003ff0d723e */ /* 0x001fe400048070ff */
[----:B------:R-:W-:-:S03]  /*3fd0*/  PRMT R3, RZ, 0x7610, R3 ;  /* 0x00007610ff037816 */ /* 0x000fc60000000003 */
[----:B------:R0:W-:Y:S01]  /*3fe0*/  @!P3 STG.E.U8 desc[UR36][R6.64+0x8], R13 ;  /* 0x0000080d0600b986 */ /* 0x0001e2000c101124 */
[----:B------:R-:W-:Y:S05]  /*3ff0*/  @P2 BRA `(.L_x_52) ;  /* 0x0000000000042947 */ /* 0x000fea0003800000 */
[----:B------:R0:W5:Y:S02]  /*4000*/  LDG.E.U8 R3, desc[UR36][R8.64+0x9] ;  /* 0x0000092408037981 */ /* 0x000164000c1e1100 */
.L_x_52:
[----:B------:R-:W-:Y:S05]  /*4010*/  BSYNC B1 ;  /* 0x0000000000017941 */ /* 0x000fea0003800000 */
.L_x_51:
        /* <DEDUP_REMOVED lines=12> */
.L_x_54:
[----:B------:R-:W-:Y:S05]  /*40e0*/  BSYNC B1 ;  /* 0x0000000000017941 */ /* 0x000fea0003800000 */
.L_x_53:
        /* <DEDUP_REMOVED lines=12> */
.L_x_56:
[----:B------:R-:W-:Y:S05]  /*41b0*/  BSYNC B1 ;  /* 0x0000000000017941 */ /* 0x000fea0003800000 */
.L_x_55:
        /* <DEDUP_REMOVED lines=12> */
.L_x_58:
[----:B------:R-:W-:Y:S05]  /*4280*/  BSYNC B1 ;  /* 0x0000000000017941 */ /* 0x000fea0003800000 */
.L_x_57:
        /* <DEDUP_REMOVED lines=12> */
.L_x_60:
[----:B------:R-:W-:Y:S05]  /*4350*/  BSYNC B1 ;  /* 0x0000000000017941 */ /* 0x000fea0003800000 */
.L_x_59:
        /* <DEDUP_REMOVED lines=12> */
.L_x_62:
[----:B------:R-:W-:Y:S05]  /*4420*/  BSYNC B1 ;  /* 0x0000000000017941 */ /* 0x000fea0003800000 */
.L_x_61:
        /* <DEDUP_REMOVED lines=12> */
.L_x_64:
[----:B------:R-:W-:Y:S05]  /*44f0*/  BSYNC B1 ;  /* 0x0000000000017941 */ /* 0x000fea0003800000 */
.L_x_63:
        /* <DEDUP_REMOVED lines=12> */
.L_x_66:
[----:B------:R-:W-:Y:S05]  /*45c0*/  BSYNC B1 ;  /* 0x0000000000017941 */ /* 0x000fea0003800000 */
.L_x_65:
        /* <DEDUP_REMOVED lines=12> */
.L_x_68:
[----:B------:R-:W-:Y:S05]  /*4690*/  BSYNC B1 ;  /* 0x0000000000017941 */ /* 0x000fea0003800000 */
.L_x_67:
        /* <DEDUP_REMOVED lines=12> */
.L_x_70:
[----:B------:R-:W-:Y:S05]  /*4760*/  BSYNC B1 ;  /* 0x0000000000017941 */ /* 0x000fea0003800000 */
.L_x_69:
        /* <DEDUP_REMOVED lines=12> */
.L_x_72:
[----:B------:R-:W-:Y:S05]  /*4830*/  BSYNC B1 ;  /* 0x0000000000017941 */ /* 0x000fea0003800000 */
.L_x_71:
        /* <DEDUP_REMOVED lines=12> */
.L_x_74:
[----:B------:R-:W-:Y:S05]  /*4900*/  BSYNC B1 ;  /* 0x0000000000017941 */ /* 0x000fea0003800000 */
.L_x_73:
        /* <DEDUP_REMOVED lines=12> */
.L_x_76:
[----:B------:R-:W-:Y:S05]  /*49d0*/  BSYNC B1 ;  /* 0x0000000000017941 */ /* 0x000fea0003800000 */
.L_x_75:
        /* <DEDUP_REMOVED lines=12> */
.L_x_78:
[----:B------:R-:W-:Y:S05]  /*4aa0*/  BSYNC B1 ;  /* 0x0000000000017941 */ /* 0x000fea0003800000 */
.L_x_77:
        /* <DEDUP_REMOVED lines=12> */
.L_x_80:
[----:B------:R-:W-:Y:S05]  /*4b70*/  BSYNC B1 ;  /* 0x0000000000017941 */ /* 0x000fea0003800000 */
.L_x_79:
        /* <DEDUP_REMOVED lines=12> */
.L_x_82:
[----:B------:R-:W-:Y:S05]  /*4c40*/  BSYNC B1 ;  /* 0x0000000000017941 */ /* 0x000fea0003800000 */
.L_x_81:
        /* <DEDUP_REMOVED lines=12> */
.L_x_84:
[----:B------:R-:W-:Y:S05]  /*4d10*/  BSYNC B1 ;  /* 0x0000000000017941 */ /* 0x000fea0003800000 */
.L_x_83:
        /* <DEDUP_REMOVED lines=12> */
.L_x_86:
[----:B------:R-:W-:Y:S05]  /*4de0*/  BSYNC B1 ;  /* 0x0000000000017941 */ /* 0x000fea0003800000 */
.L_x_85:
        /* <DEDUP_REMOVED lines=12> */
.L_x_88:
[----:B------:R-:W-:Y:S05]  /*4eb0*/  BSYNC B1 ;  /* 0x0000000000017941 */ /* 0x000fea0003800000 */
.L_x_87:
        /* <DEDUP_REMOVED lines=12> */
.L_x_90:
[----:B------:R-:W-:Y:S05]  /*4f80*/  BSYNC B1 ;  /* 0x0000000000017941 */ /* 0x000fea0003800000 */
.L_x_89:
        /* <DEDUP_REMOVED lines=12> */
.L_x_92:
[----:B------:R-:W-:Y:S05]  /*5050*/  BSYNC B1 ;  /* 0x0000000000017941 */ /* 0x000fea0003800000 */
.L_x_91:
        /* <DEDUP_REMOVED lines=12> */
.L_x_94:
[----:B------:R-:W-:Y:S05]  /*5120*/  BSYNC B1 ;  /* 0x0000000000017941 */ /* 0x000fea0003800000 */
.L_x_93:
        /* <DEDUP_REMOVED lines=12> */
.L_x_96:
[----:B------:R-:W-:Y:S05]  /*51f0*/  BSYNC B1 ;  /* 0x0000000000017941 */ /* 0x000fea0003800000 */
.L_x_95:
        /* <DEDUP_REMOVED lines=12> */
.L_x_98:
[----:B------:R-:W-:Y:S05]  /*52c0*/  BSYNC B1 ;  /* 0x0000000000017941 */ /* 0x000fea0003800000 */
.L_x_97:
        /* <DEDUP_REMOVED lines=12> */
.L_x_100:
[----:B------:R-:W-:Y:S05]  /*5390*/  BSYNC B1 ;  /* 0x0000000000017941 */ /* 0x000fea0003800000 */
.L_x_99:
        /* <DEDUP_REMOVED lines=12> */
.L_x_102:
[----:B------:R-:W-:Y:S05]  /*5460*/  BSYNC B1 ;  /* 0x0000000000017941 */ /* 0x000fea0003800000 */
.L_x_101:
        /* <DEDUP_REMOVED lines=12> */
.L_x_104:
[----:B------:R-:W-:Y:S05]  /*5530*/  BSYNC B1 ;  /* 0x0000000000017941 */ /* 0x000fea0003800000 */
.L_x_103:
        /* <DEDUP_REMOVED lines=12> */
.L_x_106:
[----:B------:R-:W-:Y:S05]  /*5600*/  BSYNC B1 ;  /* 0x0000000000017941 */ /* 0x000fea0003800000 */
.L_x_105:
        /* <DEDUP_REMOVED lines=12> */
.L_x_108:
[----:B------:R-:W-:Y:S05]  /*56d0*/  BSYNC B1 ;  /* 0x0000000000017941 */ /* 0x000fea0003800000 */
.L_x_107:
        /* <DEDUP_REMOVED lines=12> */
.L_x_110:
[----:B------:R-:W-:Y:S05]  /*57a0*/  BSYNC B1 ;  /* 0x0000000000017941 */ /* 0x000fea0003800000 */
.L_x_109:
        /* <DEDUP_REMOVED lines=12> */
.L_x_112:
[----:B------:R-:W-:Y:S05]  /*5870*/  BSYNC B1 ;  /* 0x0000000000017941 */ /* 0x000fea0003800000 */
.L_x_111:
        /* <DEDUP_REMOVED lines=12> */
.L_x_114:
[----:B------:R-:W-:Y:S05]  /*5940*/  BSYNC B1 ;  /* 0x0000000000017941 */ /* 0x000fea0003800000 */
.L_x_113:
        /* <DEDUP_REMOVED lines=12> */
.L_x_116:
[----:B------:R-:W-:Y:S05]  /*5a10*/  BSYNC B1 ;  /* 0x0000000000017941 */ /* 0x000fea0003800000 */
.L_x_115:
        /* <DEDUP_REMOVED lines=12> */
.L_x_118:
[----:B------:R-:W-:Y:S05]  /*5ae0*/  BSYNC B1 ;  /* 0x0000000000017941 */ /* 0x000fea0003800000 */
.L_x_117:
        /* <DEDUP_REMOVED lines=12> */
.L_x_120:
[----:B------:R-:W-:Y:S05]  /*5bb0*/  BSYNC B1 ;  /* 0x0000000000017941 */ /* 0x000fea0003800000 */
.L_x_119:
        /* <DEDUP_REMOVED lines=12> */
.L_x_122:
[----:B------:R-:W-:Y:S05]  /*5c80*/  BSYNC B1 ;  /* 0x0000000000017941 */ /* 0x000fea0003800000 */
.L_x_121:
        /* <DEDUP_REMOVED lines=12> */
.L_x_124:
[----:B------:R-:W-:Y:S05]  /*5d50*/  BSYNC B1 ;  /* 0x0000000000017941 */ /* 0x000fea0003800000 */
.L_x_123:
        /* <DEDUP_REMOVED lines=12> */
.L_x_126:
[----:B------:R-:W-:Y:S05]  /*5e20*/  BSYNC B1 ;  /* 0x0000000000017941 */ /* 0x000fea0003800000 */
.L_x_125:
        /* <DEDUP_REMOVED lines=12> */
.L_x_128:
[----:B------:R-:W-:Y:S05]  /*5ef0*/  BSYNC B1 ;  /* 0x0000000000017941 */ /* 0x000fea0003800000 */
.L_x_127:
        /* <DEDUP_REMOVED lines=12> */
.L_x_130:
[----:B------:R-:W-:Y:S05]  /*5fc0*/  BSYNC B1 ;  /* 0x0000000000017941 */ /* 0x000fea0003800000 */
.L_x_129:
        /* <DEDUP_REMOVED lines=12> */
.L_x_132:
[----:B------:R-:W-:Y:S05]  /*6090*/  BSYNC B1 ;  /* 0x0000000000017941 */ /* 0x000fea0003800000 */
.L_x_131:
        /* <DEDUP_REMOVED lines=12> */
.L_x_134:
[----:B------:R-:W-:Y:S05]  /*6160*/  BSYNC B1 ;  /* 0x0000000000017941 */ /* 0x000fea0003800000 */
.L_x_133:
        /* <DEDUP_REMOVED lines=12> */
.L_x_136:
[----:B------:R-:W-:Y:S05]  /*6230*/  BSYNC B1 ;  /* 0x0000000000017941 */ /* 0x000fea0003800000 */
.L_x_135:
        /* <DEDUP_REMOVED lines=12> */
.L_x_138:
[----:B------:R-:W-:Y:S05]  /*6300*/  BSYNC B1 ;  /* 0x0000000000017941 */ /* 0x000fea0003800000 */
.L_x_137:
        /* <DEDUP_REMOVED lines=12> */
.L_x_140:
[----:B------:R-:W-:Y:S05]  /*63d0*/  BSYNC B1 ;  /* 0x0000000000017941 */ /* 0x000fea0003800000 */
.L_x_139:
        /* <DEDUP_REMOVED lines=12> */
.L_x_142:
[----:B------:R-:W-:Y:S05]  /*64a0*/  BSYNC B1 ;  /* 0x0000000000017941 */ /* 0x000fea0003800000 */
.L_x_141:
        /* <DEDUP_REMOVED lines=12> */
.L_x_144:
[----:B------:R-:W-:Y:S05]  /*6570*/  BSYNC B1 ;  /* 0x0000000000017941 */ /* 0x000fea0003800000 */
.L_x_143:
        /* <DEDUP_REMOVED lines=12> */
.L_x_146:
[----:B------:R-:W-:Y:S05]  /*6640*/  BSYNC B1 ;  /* 0x0000000000017941 */ /* 0x000fea0003800000 */
.L_x_145:
        /* <DEDUP_REMOVED lines=12> */
.L_x_148:
[----:B------:R-:W-:Y:S05]  /*6710*/  BSYNC B1 ;  /* 0x0000000000017941 */ /* 0x000fea0003800000 */
.L_x_147:
        /* <DEDUP_REMOVED lines=12> */
.L_x_150:
[----:B------:R-:W-:Y:S05]  /*67e0*/  BSYNC B1 ;  /* 0x0000000000017941 */ /* 0x000fea0003800000 */
.L_x_149:
        /* <DEDUP_REMOVED lines=12> */
.L_x_152:
[----:B------:R-:W-:Y:S05]  /*68b0*/  BSYNC B1 ;  /* 0x0000000000017941 */ /* 0x000fea0003800000 */
.L_x_151:
        /* <DEDUP_REMOVED lines=12> */
.L_x_154:
[----:B------:R-:W-:Y:S05]  /*6980*/  BSYNC B1 ;  /* 0x0000000000017941 */ /* 0x000fea0003800000 */
.L_x_153:
        /* <DEDUP_REMOVED lines=12> */
.L_x_156:
[----:B------:R-:W-:Y:S05]  /*6a50*/  BSYNC B1 ;  /* 0x0000000000017941 */ /* 0x000fea0003800000 */
.L_x_155:
        /* <DEDUP_REMOVED lines=12> */
.L_x_158:
[----:B------:R-:W-:Y:S05]  /*6b20*/  BSYNC B1 ;  /* 0x0000000000017941 */ /* 0x000fea0003800000 */
.L_x_157:
        /* <DEDUP_REMOVED lines=12> */
.L_x_160:
[----:B------:R-:W-:Y:S05]  /*6bf0*/  BSYNC B1 ;  /* 0x0000000000017941 */ /* 0x000fea0003800000 */
.L_x_159:
        /* <DEDUP_REMOVED lines=12> */
.L_x_162:
[----:B------:R-:W-:Y:S05]  /*6cc0*/  BSYNC B1 ;  /* 0x0000000000017941 */ /* 0x000fea0003800000 */
.L_x_161:
        /* <DEDUP_REMOVED lines=12> */
.L_x_164:
[----:B------:R-:W-:Y:S05]  /*6d90*/  BSYNC B1 ;  /* 0x0000000000017941 */ /* 0x000fea0003800000 */
.L_x_163:
        /* <DEDUP_REMOVED lines=12> */
.L_x_166:
[----:B------:R-:W-:Y:S05]  /*6e60*/  BSYNC B1 ;  /* 0x0000000000017941 */ /* 0x000fea0003800000 */
.L_x_165:
        /* <DEDUP_REMOVED lines=12> */
.L_x_168:
[----:B------:R-:W-:Y:S05]  /*6f30*/  BSYNC B1 ;  /* 0x0000000000017941 */ /* 0x000fea0003800000 */
.L_x_167:
        /* <DEDUP_REMOVED lines=12> */
.L_x_170:
[----:B------:R-:W-:Y:S05]  /*7000*/  BSYNC B1 ;  /* 0x0000000000017941 */ /* 0x000fea0003800000 */
.L_x_169:
        /* <DEDUP_REMOVED lines=12> */
.L_x_172:
[----:B------:R-:W-:Y:S05]  /*70d0*/  BSYNC B1 ;  /* 0x0000000000017941 */ /* 0x000fea0003800000 */
.L_x_171:
        /* <DEDUP_REMOVED lines=12> */
.L_x_174:
[----:B------:R-:W-:Y:S05]  /*71a0*/  BSYNC B1 ;  /* 0x0000000000017941 */ /* 0x000fea0003800000 */
.L_x_173:
        /* <DEDUP_REMOVED lines=12> */
.L_x_176:
[----:B------:R-:W-:Y:S05]  /*7270*/  BSYNC B1 ;  /* 0x0000000000017941 */ /* 0x000fea0003800000 */
.L_x_175:
        /* <DEDUP_REMOVED lines=12> */
.L_x_178:
[----:B------:R-:W-:Y:S05]  /*7340*/  BSYNC B1 ;  /* 0x0000000000017941 */ /* 0x000fea0003800000 */
.L_x_177:
        /* <DEDUP_REMOVED lines=12> */
.L_x_180:
[----:B------:R-:W-:Y:S05]  /*7410*/  BSYNC B1 ;  /* 0x0000000000017941 */ /* 0x000fea0003800000 */
.L_x_179:
        /* <DEDUP_REMOVED lines=12> */
.L_x_182:
[----:B------:R-:W-:Y:S05]  /*74e0*/  BSYNC B1 ;  /* 0x0000000000017941 */ /* 0x000fea0003800000 */
.L_x_181:
        /* <DEDUP_REMOVED lines=12> */
.L_x_184:
[----:B------:R-:W-:Y:S05]  /*75b0*/  BSYNC B1 ;  /* 0x0000000000017941 */ /* 0x000fea0003800000 */
.L_x_183:
        /* <DEDUP_REMOVED lines=12> */
.L_x_186:
[----:B------:R-:W-:Y:S05]  /*7680*/  BSYNC B1 ;  /* 0x0000000000017941 */ /* 0x000fea0003800000 */
.L_x_185:
        /* <DEDUP_REMOVED lines=12> */
.L_x_188:
[----:B------:R-:W-:Y:S05]  /*7750*/  BSYNC B1 ;  /* 0x0000000000017941 */ /* 0x000fea0003800000 */
.L_x_187:
        /* <DEDUP_REMOVED lines=12> */
.L_x_190:
[----:B------:R-:W-:Y:S05]  /*7820*/  BSYNC B1 ;  /* 0x0000000000017941 */ /* 0x000fea0003800000 */
.L_x_189:
        /* <DEDUP_REMOVED lines=12> */
.L_x_192:
[----:B------:R-:W-:Y:S05]  /*78f0*/  BSYNC B1 ;  /* 0x0000000000017941 */ /* 0x000fea0003800000 */
.L_x_191:
        /* <DEDUP_REMOVED lines=12> */
.L_x_194:
[----:B------:R-:W-:Y:S05]  /*79c0*/  BSYNC B1 ;  /* 0x0000000000017941 */ /* 0x000fea0003800000 */
.L_x_193:
        /* <DEDUP_REMOVED lines=12> */
.L_x_196:
[----:B------:R-:W-:Y:S05]  /*7a90*/  BSYNC B1 ;  /* 0x0000000000017941 */ /* 0x000fea0003800000 */
.L_x_195:
        /* <DEDUP_REMOVED lines=12> */
.L_x_198:
[----:B------:R-:W-:Y:S05]  /*7b60*/  BSYNC B1 ;  /* 0x0000000000017941 */ /* 0x000fea0003800000 */
.L_x_197:
        /* <DEDUP_REMOVED lines=12> */
.L_x_200:
[----:B------:R-:W-:Y:S05]  /*7c30*/  BSYNC B1 ;  /* 0x0000000000017941 */ /* 0x000fea0003800000 */
.L_x_199:
        /* <DEDUP_REMOVED lines=12> */
.L_x_202:
[----:B------:R-:W-:Y:S05]  /*7d00*/  BSYNC B1 ;  /* 0x0000000000017941 */ /* 0x000fea0003800000 */
.L_x_201:
        /* <DEDUP_REMOVED lines=12> */
.L_x_204:
[----:B------:R-:W-:Y:S05]  /*7dd0*/  BSYNC B1 ;  /* 0x0000000000017941 */ /* 0x000fea0003800000 */
.L_x_203:
        /* <DEDUP_REMOVED lines=12> */
.L_x_206:
[----:B------:R-:W-:Y:S05]  /*7ea0*/  BSYNC B1 ;  /* 0x0000000000017941 */ /* 0x000fea0003800000 */
.L_x_205:
        /* <DEDUP_REMOVED lines=12> */
.L_x_208:
[----:B------:R-:W-:Y:S05]  /*7f70*/  BSYNC B1 ;  /* 0x0000000000017941 */ /* 0x000fea0003800000 */
.L_x_207:
        /* <DEDUP_REMOVED lines=12> */
.L_x_210:
[----:B------:R-:W-:Y:S05]  /*8040*/  BSYNC B1 ;  /* 0x0000000000017941 */ /* 0x000fea0003800000 */
.L_x_209:
        /* <DEDUP_REMOVED lines=12> */
.L_x_212:
[----:B------:R-:W-:Y:S05]  /*8110*/  BSYNC B1 ;  /* 0x0000000000017941 */ /* 0x000fea0003800000 */
.L_x_211:
        /* <DEDUP_REMOVED lines=12> */
.L_x_214:
[----:B------:R-:W-:Y:S05]  /*81e0*/  BSYNC B1 ;  /* 0x0000000000017941 */ /* 0x000fea0003800000 */
.L_x_213:
        /* <DEDUP_REMOVED lines=12> */
.L_x_216:
[----:B------:R-:W-:Y:S05]  /*82b0*/  BSYNC B1 ;  /* 0x0000000000017941 */ /* 0x000fea0003800000 */
.L_x_215:
        /* <DEDUP_REMOVED lines=12> */
.L_x_218:
[----:B------:R-:W-:Y:S05]  /*8380*/  BSYNC B1 ;  /* 0x0000000000017941 */ /* 0x000fea0003800000 */
.L_x_217:
        /* <DEDUP_REMOVED lines=12> */
.L_x_220:
[----:B------:R-:W-:Y:S05]  /*8450*/  BSYNC B1 ;  /* 0x0000000000017941 */ /* 0x000fea0003800000 */
.L_x_219:
        /* <DEDUP_REMOVED lines=12> */
.L_x_222:
[----:B------:R-:W-:Y:S05]  /*8520*/  BSYNC B1 ;  /* 0x0000000000017941 */ /* 0x000fea0003800000 */
.L_x_221:
        /* <DEDUP_REMOVED lines=12> */
.L_x_224:
[----:B------:R-:W-:Y:S05]  /*85f0*/  BSYNC B1 ;  /* 0x0000000000017941 */ /* 0x000fea0003800000 */
.L_x_223:
        /* <DEDUP_REMOVED lines=12> */
.L_x_226:
[----:B------:R-:W-:Y:S05]  /*86c0*/  BSYNC B1 ;  /* 0x0000000000017941 */ /* 0x000fea0003800000 */
.L_x_225:
        /* <DEDUP_REMOVED lines=12> */
.L_x_228:
[----:B------:R-:W-:Y:S05]  /*8790*/  BSYNC B1 ;  /* 0x0000000000017941 */ /* 0x000fea0003800000 */
.L_x_227:
        /* <DEDUP_REMOVED lines=12> */
.L_x_230:
[----:B------:R-:W-:Y:S05]  /*8860*/  BSYNC B1 ;  /* 0x0000000000017941 */ /* 0x000fea0003800000 */
.L_x_229:
        /* <DEDUP_REMOVED lines=12> */
.L_x_232:
[----:B------:R-:W-:Y:S05]  /*8930*/  BSYNC B1 ;  /* 0x0000000000017941 */ /* 0x000fea0003800000 */
.L_x_231:
        /* <DEDUP_REMOVED lines=12> */
.L_x_234:
[----:B------:R-:W-:Y:S05]  /*8a00*/  BSYNC B1 ;  /* 0x0000000000017941 */ /* 0x000fea0003800000 */
.L_x_233:
        /* <DEDUP_REMOVED lines=12> */
.L_x_236:
[----:B------:R-:W-:Y:S05]  /*8ad0*/  BSYNC B1 ;  /* 0x0000000000017941 */ /* 0x000fea0003800000 */
.L_x_235:
        /* <DEDUP_REMOVED lines=12> */
.L_x_238:
[----:B------:R-:W-:Y:S05]  /*8ba0*/  BSYNC B1 ;  /* 0x0000000000017941 */ /* 0x000fea0003800000 */
.L_x_237:
        /* <DEDUP_REMOVED lines=12> */
.L_x_240:
[----:B------:R-:W-:Y:S05]  /*8c70*/  BSYNC B1 ;  /* 0x0000000000017941 */ /* 0x000fea0003800000 */
.L_x_239:
        /* <DEDUP_REMOVED lines=12> */
.L_x_242:
[----:B------:R-:W-:Y:S05]  /*8d40*/  BSYNC B1 ;  /* 0x0000000000017941 */ /* 0x000fea0003800000 */
.L_x_241:
        /* <DEDUP_REMOVED lines=12> */
.L_x_244:
[----:B------:R-:W-:Y:S05]  /*8e10*/  BSYNC B1 ;  /* 0x0000000000017941 */ /* 0x000fea0003800000 */
.L_x_243:
        /* <DEDUP_REMOVED lines=12> */
.L_x_246:
[----:B------:R-:W-:Y:S05]  /*8ee0*/  BSYNC B1 ;  /* 0x0000000000017941 */ /* 0x000fea0003800000 */
.L_x_245:
        /* <DEDUP_REMOVED lines=12> */
.L_x_248:
[----:B------:R-:W-:Y:S05]  /*8fb0*/  BSYNC B1 ;  /* 0x0000000000017941 */ /* 0x000fea0003800000 */
.L_x_247:
        /* <DEDUP_REMOVED lines=12> */
.L_x_250:
[----:B------:R-:W-:Y:S05]  /*9080*/  BSYNC B1 ;  /* 0x0000000000017941 */ /* 0x000fea0003800000 */
.L_x_249:
        /* <DEDUP_REMOVED lines=12> */
.L_x_252:
[----:B------:R-:W-:Y:S05]  /*9150*/  BSYNC B1 ;  /* 0x0000000000017941 */ /* 0x000fea0003800000 */
.L_x_251:
        /* <DEDUP_REMOVED lines=12> */
.L_x_254:
[----:B------:R-:W-:Y:S05]  /*9220*/  BSYNC B1 ;  /* 0x0000000000017941 */ /* 0x000fea0003800000 */
.L_x_253:
        /* <DEDUP_REMOVED lines=12> */
.L_x_256:
[----:B------:R-:W-:Y:S05]  /*92f0*/  BSYNC B1 ;  /* 0x0000000000017941 */ /* 0x000fea0003800000 */
.L_x_255:
        /* <DEDUP_REMOVED lines=12> */
.L_x_258:
[----:B------:R-:W-:Y:S05]  /*93c0*/  BSYNC B1 ;  /* 0x0000000000017941 */ /* 0x000fea0003800000 */
.L_x_257:
        /* <DEDUP_REMOVED lines=12> */
.L_x_260:
[----:B------:R-:W-:Y:S05]  /*9490*/  BSYNC B1 ;  /* 0x0000000000017941 */ /* 0x000fea0003800000 */
.L_x_259:
        /* <DEDUP_REMOVED lines=12> */
.L_x_262:
[----:B------:R-:W-:Y:S05]  /*9560*/  BSYNC B1 ;  /* 0x0000000000017941 */ /* 0x000fea0003800000 */
.L_x_261:
        /* <DEDUP_REMOVED lines=12> */
.L_x_264:
[----:B------:R-:W-:Y:S05]  /*9630*/  BSYNC B1 ;  /* 0x0000000000017941 */ /* 0x000fea0003800000 */
.L_x_263:
        /* <DEDUP_REMOVED lines=12> */
.L_x_266:
[----:B------:R-:W-:Y:S05]  /*9700*/  BSYNC B1 ;  /* 0x0000000000017941 */ /* 0x000fea0003800000 */
.L_x_265:
        /* <DEDUP_REMOVED lines=12> */
.L_x_268:
[----:B------:R-:W-:Y:S05]  /*97d0*/  BSYNC B1 ;  /* 0x0000000000017941 */ /* 0x000fea0003800000 */
.L_x_267:
        /* <DEDUP_REMOVED lines=12> */
.L_x_270:
[----:B------:R-:W-:Y:S05]  /*98a0*/  BSYNC B1 ;  /* 0x0000000000017941 */ /* 0x000fea0003800000 */
.L_x_269:
        /* <DEDUP_REMOVED lines=12> */
.L_x_272:
[----:B------:R-:W-:Y:S05]  /*9970*/  BSYNC B1 ;  /* 0x0000000000017941 */ /* 0x000fea0003800000 */
.L_x_271:
        /* <DEDUP_REMOVED lines=12> */
.L_x_274:
[----:B------:R-:W-:Y:S05]  /*9a40*/  BSYNC B1 ;  /* 0x0000000000017941 */ /* 0x000fea0003800000 */
.L_x_273:
        /* <DEDUP_REMOVED lines=12> */
.L_x_276:
[----:B------:R-:W-:Y:S05]  /*9b10*/  BSYNC B1 ;  /* 0x0000000000017941 */ /* 0x000fea0003800000 */
.L_x_275:
        /* <DEDUP_REMOVED lines=12> */
.L_x_278:
[----:B------:R-:W-:Y:S05]  /*9be0*/  BSYNC B1 ;  /* 0x0000000000017941 */ /* 0x000fea0003800000 */
.L_x_277:
        /* <DEDUP_REMOVED lines=12> */
.L_x_280:
[----:B------:R-:W-:Y:S05]  /*9cb0*/  BSYNC B1 ;  /* 0x0000000000017941 */ /* 0x000fea0003800000 */
.L_x_279:
        /* <DEDUP_REMOVED lines=12> */
.L_x_282:
[----:B------:R-:W-:Y:S05]  /*9d80*/  BSYNC B1 ;  /* 0x0000000000017941 */ /* 0x000fea0003800000 */
.L_x_281:
        /* <DEDUP_REMOVED lines=12> */
.L_x_284:
[----:B------:R-:W-:Y:S05]  /*9e50*/  BSYNC B1 ;  /* 0x0000000000017941 */ /* 0x000fea0003800000 */
.L_x_283:
        /* <DEDUP_REMOVED lines=12> */
.L_x_286:
[----:B------:R-:W-:Y:S05]  /*9f20*/  BSYNC B1 ;  /* 0x0000000000017941 */ /* 0x000fea0003800000 */
.L_x_285:
        /* <DEDUP_REMOVED lines=12> */
.L_x_288:
[----:B------:R-:W-:Y:S05]  /*9ff0*/  BSYNC B1 ;  /* 0x0000000000017941 */ /* 0x000fea0003800000 */
.L_x_287:
        /* <DEDUP_REMOVED lines=12> */
.L_x_290:
[----:B------:R-:W-:Y:S05]  /*a0c0*/  BSYNC B1 ;  /* 0x0000000000017941 */ /* 0x000fea0003800000 */
.L_x_289:
        /* <DEDUP_REMOVED lines=12> */
.L_x_292:
[----:B------:R-:W-:Y:S05]  /*a190*/  BSYNC B1 ;  /* 0x0000000000017941 */ /* 0x000fea0003800000 */
.L_x_291:
[----:B-----5:R-:W-:Y:S01]  /*a1a0*/  LOP3.LUT R3, R3, 0xff, RZ, 0xc0, !PT ;  /* 0x000000ff03037812 */ /* 0x020fe200078ec0ff */
[----:B------:R-:W-:Y:S01]  /*a1b0*/  BSSY B1, `(.L_x_293) ;  /* 0x000000b000017945 */ /* 0x000fe20003800000 */
[----:B------:R-:W-:Y:S02]  /*a1c0*/  ISETP.LT.OR P2, PT, R0, 0xf9, !P1 ;  /* 0x000000f90000780c */ /* 0x000fe40004f41670 */
[----:B------:R-:W-:-:S05]  /*a1d0*/  F2FP.F16.E4M3.UNPACK_B R3, R3 ;  /* 0x00000003ff03723e */ /* 0x000fca00020006ff */
[----:B------:R-:W-:-:S05]  /*a1e0*/  HADD2.F32 R3, -RZ, R3.H0_H0 ;  /* 0x20000003ff037230 */ /* 0x000fca0000004100 */
[----:B0-2---:R-:W-:Y:S01]  /*a1f0*/  FMUL R8, R3, R164 ;  /* 0x000000a403087220 */ /* 0x005fe20000400000 */
[----:B------:R-:W-:-:S03]  /*a200*/  PRMT R3, RZ, 0x7610, R3 ;  /* 0x00007610ff037816 */ /* 0x000fc60000000003 */
[----:B------:R-:W-:-:S05]  /*a210*/  FFMA R8, R149, R155, R8 ;  /* 0x0000009b95087223 */ /* 0x000fca0000000008 */
[----:B------:R-:W-:-:S05]  /*a220*/  F2FP.SATFINITE.E4M3.F32.PACK_AB_MERGE_C R9, RZ, R8, RZ ;  /* 0x00000008ff09723e */ /* 0x000fca00048070ff */
[----:B------:R0:W-:Y:S01]  /*a230*/  @!P0 STG.E.U8 desc[UR36][R6.64+0xf9], R9 ;  /* 0x0000f90906008986 */ /* 0x0001e2000c101124 */
[----:B------:R-:W-:Y:S05]  /*a240*/  @P2 BRA `(.L_x_294) ;  /* 0x0000000000042947 */ /* 0x000fea0003800000 */
[----:B------:R2:W5:Y:S02]  /*a250*/  LDG.E.U8 R3, desc[UR36][R10.64+0xf8] ;  /* 0x0000f8240a037981 */ /* 0x000564000c1e1100 */
.L_x_294:
[----:B------:R-:W-:Y:S05]  /*a260*/  BSYNC B1 ;  /* 0x0000000000017941 */ /* 0x000fea0003800000 */
.L_x_293:
[----:B-----5:R-:W-:Y:S01]  /*a270*/  LOP3.LUT R3, R3, 0xff, RZ, 0xc0, !PT ;  /* 0x000000ff03037812 */ /* 0x020fe200078ec0ff */
[----:B------:R-:W-:Y:S01]  /*a280*/  BSSY B1, `(.L_x_295) ;  /* 0x000000b000017945 */ /* 0x000fe20003800000 */
[----:B------:R-:W-:Y:S02]  /*a290*/  ISETP.LT.OR P1, PT, R0, 0xfa, !P1 ;  /* 0x000000fa0000780c */ /* 0x000fe40004f21670 */
[----:B------:R-:W-:Y:S02]  /*a2a0*/  F2FP.F16.E4M3.UNPACK_B R3, R3 ;  /* 0x00000003ff03723e */ /* 0x000fe400020006ff */
[----:B------:R-:W-:-:S03]  /*a2b0*/  PRMT R0, RZ, 0x7610, R0 ;  /* 0x00007610ff007816 */ /* 0x000fc60000000000 */
[----:B------:R-:W-:-:S05]  /*a2c0*/  HADD2.F32 R3, -RZ, R3.H0_H0 ;  /* 0x20000003ff037230 */ /* 0x000fca0000004100 */
[----:B------:R-:W-:-:S04]  /*a2d0*/  FMUL R3, R3, R164 ;  /* 0x000000a403037220 */ /* 0x000fc80000400000 */
[----:B------:R-:W-:-:S05]  /*a2e0*/  FFMA R3, R150, R155, R3 ;  /* 0x0000009b96037223 */ /* 0x000fca0000000003 */
[----:B------:R-:W-:-:S05]  /*a2f0*/  F2FP.SATFINITE.E4M3.F32.PACK_AB_MERGE_C R3, RZ, R3, RZ ;  /* 0x00000003ff03723e */ /* 0x000fca00048070ff */
[----:B------:R0:W-:Y:S01]  /*a300*/  @!P2 STG.E.U8 desc[UR36][R4.64+0xf8], R3 ;  /* 0x0000f8030400a986 */ /* 0x0001e2000c101124 */
[----:B------:R-:W-:Y:S05]  /*a310*/  @P1 BRA `(.L_x_296) ;  /* 0x0000000000041947 */ /* 0x000fea0003800000 */
[----:B------:R0:W5:Y:S02]  /*a320*/  LDG.E.U8 R0, desc[UR36][R10.64+0xf9] ;  /* 0x0000f9240a007981 */ /* 0x000164000c1e1100 */
.L_x_296:
[----:B------:R-:W-:Y:S05]  /*a330*/  BSYNC B1 ;  /* 0x0000000000017941 */ /* 0x000fea0003800000 */
.L_x_295:
[----:B------:R-:W-:Y:S05]  /*a340*/  @P1 BRA `(.L_x_297) ;  /* 0x0000002000281947 */ /* 0x000fea0003800000 */
[----:B-----5:R-:W-:-:S04]  /*a350*/  LOP3.LUT R0, R0, 0xff, RZ, 0xc0, !PT ;  /* 0x000000ff00007812 */ /* 0x020fc800078ec0ff */
[----:B------:R-:W-:-:S05]  /*a360*/  F2FP.F16.E4M3.UNPACK_B R0, R0 ;  /* 0x00000000ff00723e */ /* 0x000fca00020006ff */
[----:B0-----:R-:W-:-:S05]  /*a370*/  HADD2.F32 R3, -RZ, R0.H0_H0 ;  /* 0x20000000ff037230 */ /* 0x001fca0000004100 */
[----:B------:R-:W-:-:S04]  /*a380*/  FMUL R0, R3, R164 ;  /* 0x000000a403007220 */ /* 0x000fc80000400000 */
[----:B------:R-:W-:-:S05]  /*a390*/  FFMA R0, R151, R155, R0 ;  /* 0x0000009b97007223 */ /* 0x000fca0000000000 */
[----:B------:R-:W-:-:S05]  /*a3a0*/  F2FP.SATFINITE.E4M3.F32.PACK_AB_MERGE_C R3, RZ, R0, RZ ;  /* 0x00000000ff03723e */ /* 0x000fca00048070ff */
[----:B------:R0:W-:Y:S01]  /*a3b0*/  STG.E.U8 desc[UR36][R4.64+0xf9], R3 ;  /* 0x0000f90304007986 */ /* 0x0001e2000c101124 */
[----:B------:R-:W-:Y:S05]  /*a3c0*/  BRA `(.L_x_297) ;  /* 0x0000002000087947 */ /* 0x000fea0003800000 */
.L_x_40:
[----:B------:R-:W-:Y:S01]  /*a3d0*/  ISETP.GE.AND P1, PT, R156, 0x1, PT ;  /* 0x000000019c00780c */ /* 0x000fe20003f26270 */
[-C--:B------:R-:W-:Y:S01]  /*a3e0*/  FMUL R24, R24, R155.reuse ;  /* 0x0000009b18187220 */ /* 0x080fe20000400000 */
[-C--:B------:R-:W-:Y:S01]  /*a3f0*/  FMUL R25, R25, R155.reuse ;  /* 0x0000009b19197220 */ /* 0x080fe20000400000 */
[----:B------:R-:W-:Y:S01]  /*a400*/  ISETP.GE.AND P0, PT, R156, 0x9, PT ;  /* 0x000000099c00780c */ /* 0x000fe20003f06270 */
[-C--:B------:R-:W-:Y:S01]  /*a410*/  FMUL R26, R26, R155.reuse ;  /* 0x0000009b1a1a7220 */ /* 0x080fe20000400000 */
[C---:B------:R-:W-:Y:S01]  /*a420*/  ISETP.LT.OR P2, PT, R0.reuse, 0x1, !P1 ;  /* 0x000000010000780c */ /* 0x040fe20004f41670 */
[-C--:B------:R-:W-:Y:S01]  /*a430*/  FMUL R27, R27, R155.reuse ;  /* 0x0000009b1b1b7220 */ /* 0x080fe20000400000 */
[----:B------:R-:W-:Y:S01]  /*a440*/  ISETP.LT.OR P3, PT, R0, 0x2, !P1 ;  /* 0x000000020000780c */ /* 0x000fe20004f61670 */
[-C--:B------:R-:W-:Y:S01]  /*a450*/  FMUL R28, R28, R155.reuse ;  /* 0x0000009b1c1c7220 */ /* 0x080fe20000400000 */
[----:B------:R-:W-:Y:S01]  /*a460*/  F2FP.SATFINITE.E4M3.F32.PACK_AB_MERGE_C R3, RZ, R24, RZ ;  /* 0x00000018ff03723e */ /* 0x000fe200048070ff */
[----:B------:R-:W-:Y:S01]  /*a470*/  FMUL R29, R29, R155 ;  /* 0x0000009b1d1d7220 */ /* 0x000fe20000400000 */
[----:B------:R-:W-:Y:S01]  /*a480*/  F2FP.SATFINITE.E4M3.F32.PACK_AB_MERGE_C R25, RZ, R25, RZ ;  /* 0x00000019ff19723e */ /* 0x000fe200048070ff */
[-C--:B------:R-:W-:Y:S01]  /*a490*/  FMUL R30, R30, R155.reuse ;  /* 0x0000009b1e1e7220 */ /* 0x080fe20000400000 */
[C---:B------:R-:W-:Y:S01]  /*a4a0*/  ISETP.LT.OR P4, PT, R0.reuse, 0x9, !P1 ;  /* 0x000000090000780c */ /* 0x040fe20004f81670 */
[-C--:B------:R-:W-:Y:S01]  /*a4b0*/  FMUL R31, R31, R155.reuse ;  /* 0x0000009b1f1f7220 */ /* 0x080fe20000400000 */
[----:B------:R-:W-:Y:S01]  /*a4c0*/  ISETP.LT.OR P5, PT, R0, 0xa, !P1 ;  /* 0x0000000a0000780c */ /* 0x000fe20004fa1670 */
[-C--:B------:R-:W-:Y:S01]  /*a4d0*/  FMUL R32, R32, R155.reuse ;  /* 0x0000009b20207220 */ /* 0x080fe20000400000 */
[----:B------:R-:W-:Y:S01]  /*a4e0*/  F2FP.SATFINITE.E4M3.F32.PACK_AB_MERGE_C R9, RZ, R26, RZ ;  /* 0x0000001aff09723e */ /* 0x000fe200048070ff */
[----:B------:R0:W-:Y:S01]  /*a4f0*/  @!P2 STG.E.U8 desc[UR36][R6.64], R3 ;  /* 0x000000030600a986 */ /* 0x0001e2000c101124 */
[C---:B------:R-:W-:Y:S01]  /*a500*/  ISETP.LT.OR P2, PT, R0.reuse, 0x1, !P0 ;  /* 0x000000010000780c */ /* 0x040fe20004741670 */
[----:B------:R-:W-:Y:S01]  /*a510*/  FMUL R33, R33, R155 ;  /* 0x0000009b21217220 */ /* 0x000fe20000400000 */
[----:B------:R-:W-:Y:S01]  /*a520*/  F2FP.SATFINITE.E4M3.F32.PACK_AB_MERGE_C R27, RZ, R27, RZ ;  /* 0x0000001bff1b723e */ /* 0x000fe200048070ff */
[----:B------:R-:W-:Y:S01]  /*a530*/  @!P3 STG.E.U8 desc[UR36][R6.64+0x1], R25 ;  /* 0x000001190600b986 */ /* 0x000fe2000c101124 */
[----:B------:R-:W-:Y:S01]  /*a540*/  ISETP.LT.OR P3, PT, R0, 0x2, !P0 ;  /* 0x000000020000780c */ /* 0x000fe20004761670 */
[----:B------:R-:W-:Y:S01]  /*a550*/  FMUL R34, R34, R155 ;  /* 0x0000009b22227220 */ /* 0x000fe20000400000 */
[----:B------:R-:W-:Y:S01]  /*a560*/  F2FP.SATFINITE.E4M3.F32.PACK_AB_MERGE_C R29, RZ, R29, RZ ;  /* 0x0000001dff1d723e */ /* 0x000fe200048070ff */
[----:B------:R-:W-:Y:S01]  /*a570*/  FMUL R35, R35, R155 ;  /* 0x0000009b23237220 */ /* 0x000fe20000400000 */
[----:B------:R-:W-:Y:S01]  /*a580*/  F2FP.SATFINITE.E4M3.F32.PACK_AB_MERGE_C R31, RZ, R31, RZ ;  /* 0x0000001fff1f723e */ /* 0x000fe200048070ff */
[----:B------:R-:W-:Y:S01]  /*a590*/  FMUL R36, R36, R155 ;  /* 0x0000009b24247220 */ /* 0x000fe20000400000 */
[----:B------:R-:W-:Y:S01]  /*a5a0*/  F2FP.SATFINITE.E4M3.F32.PACK_AB_MERGE_C R33, RZ, R33, RZ ;  /* 0x00000021ff21723e */ /* 0x000fe200048070ff */
[-C--:B------:R-:W-:Y:S01]  /*a5b0*/  FMUL R37, R37, R155.reuse ;  /* 0x0000009b25257220 */ /* 0x080fe20000400000 */
[----:B0-----:R-:W-:Y:S01]  /*a5c0*/  F2FP.SATFINITE.E4M3.F32.PACK_AB_MERGE_C R3, RZ, R28, RZ ;  /* 0x0000001cff03723e */ /* 0x001fe200048070ff */
[----:B------:R0:W-:Y:S01]  /*a5d0*/  @!P2 STG.E.U8 desc[UR36][R4.64], R9 ;  /* 0x000000090400a986 */ /* 0x0001e2000c101124 */
[----:B------:R-:W-:Y:S01]  /*a5e0*/  ISETP.LT.OR P2, PT, R0, 0x9, !P0 ;  /* 0x000000090000780c */ /* 0x000fe20004741670 */
[----:B------:R-:W-:Y:S01]  /*a5f0*/  FMUL R38, R38, R155 ;  /* 0x0000009b26267220 */ /* 0x000fe20000400000 */
[----:B------:R-:W-:Y:S01]  /*a600*/  F2FP.SATFINITE.E4M3.F32.PACK_AB_MERGE_C R35, RZ, R35, RZ ;  /* 0x00000023ff23723e */ /* 0x000fe200048070ff */
[----:B------:R-:W-:Y:S01]  /*a610*/  @!P3 STG.E.U8 desc[UR36][R4.64+0x1], R27 ;  /* 0x0000011b0400b986 */ /* 0x000fe2000c101124 */
[C---:B------:R-:W-:Y:S01]  /*a620*/  ISETP.LT.OR P3, PT, R0.reuse, 0xa, !P0 ;  /* 0x0000000a0000780c */ /* 0x040fe20004761670 */
[----:B------:R-:W-:Y:S01]  /*a630*/  FMUL R39, R39, R155 ;  /* 0x0000009b27277220 */ /* 0x000fe20000400000 */
[----:B------:R-:W-:Y:S01]  /*a640*/  F2FP.SATFINITE.E4M3.F32.PACK_AB_MERGE_C R37, RZ, R37, RZ ;  /* 0x00000025ff25723e */ /* 0x000fe200048070ff */
[----:B------:R1:W-:Y:S01]  /*a650*/  @!P4 STG.E.U8 desc[UR36][R6.64+0x8], R3 ;  /* 0x000008030600c986 */ /* 0x0003e2000c101124 */
[----:B------:R-:W-:Y:S01]  /*a660*/  ISETP.LT.OR P4, PT, R0, 0x11, !P1 ;  /* 0x000000110000780c */ /* 0x000fe20004f81670 */
[-C--:B------:R-:W-:Y:S01]  /*a670*/  FMUL R40, R40, R155.reuse ;  /* 0x0000009b28287220 */ /* 0x080fe20000400000 */
[-C--:B------:R-:W-:Y:S01]  /*a680*/  FMUL R41, R41, R155.reuse ;  /* 0x0000009b29297220 */ /* 0x080fe20000400000 */
[----:B------:R-:W-:Y:S01]  /*a690*/  @!P5 STG.E.U8 desc[UR36][R6.64+0x9], R29 ;  /* 0x0000091d0600d986 */ /* 0x000fe2000c101124 */
[----:B------:R-:W-:Y:S01]  /*a6a0*/  ISETP.LT.OR P5, PT, R0, 0x12, !P1 ;  /* 0x000000120000780c */ /* 0x000fe20004fa1670 */
[-C--:B------:R-:W-:Y:S01]  /*a6b0*/  FMUL R42, R42, R155.reuse ;  /* 0x0000009b2a2a7220 */ /* 0x080fe20000400000 */
[----:B0-----:R-:W-:Y:S01]  /*a6c0*/  F2FP.SATFINITE.E4M3.F32.PACK_AB_MERGE_C R9, RZ, R30, RZ ;  /* 0x0000001eff09723e */ /* 0x001fe200048070ff */
[----:B------:R-:W-:Y:S01]  /*a6d0*/  FMUL R43, R43, R155 ;  /* 0x0000009b2b2b7220 */ /* 0x000fe20000400000 */
[----:B------:R-:W-:Y:S01]  /*a6e0*/  F2FP.SATFINITE.E4M3.F32.PACK_AB_MERGE_C R39, RZ, R39, RZ ;  /* 0x00000027ff27723e */ /* 0x000fe200048070ff */
[----:B------:R-:W-:Y:S01]  /*a6f0*/  @!P3 STG.E.U8 desc[UR36][R4.64+0x9], R31 ;  /* 0x0000091f0400b986 */ /* 0x000fe2000c101124 */
[----:B------:R-:W-:Y:S01]  /*a700*/  ISETP.LT.OR P3, PT, R0, 0x12, !P0 ;  /* 0x000000120000780c */ /* 0x000fe20004761670 */
[-C--:B------:R-:W-:Y:S01]  /*a710*/  FMUL R44, R44, R155.reuse ;  /* 0x0000009b2c2c7220 */ /* 0x080fe20000400000 */
[----:B-1----:R-:W-:Y:S01]  /*a720*/  F2FP.SATFINITE.E4M3.F32.PACK_AB_MERGE_C R3, RZ, R32, RZ ;  /* 0x00000020ff03723e */ /* 0x002fe200048070ff */
[----:B------:R0:W-:Y:S01]  /*a730*/  @!P2 STG.E.U8 desc[UR36][R4.64+0x8], R9 ;  /* 0x000008090400a986 */ /* 0x0001e2000c101124 */
[C---:B------:R-:W-:Y:S01]  /*a740*/  ISETP.LT.OR P2, PT, R0.reuse, 0x11, !P0 ;  /* 0x000000110000780c */ /* 0x040fe20004741670 */
[----:B------:R-:W-:Y:S01]  /*a750*/  FMUL R45, R45, R155 ;  /* 0x0000009b2d2d7220 */ /* 0x000fe20000400000 */
[----:B------:R-:W-:Y:S01]  /*a760*/  F2FP.SATFINITE.E4M3.F32.PACK_AB_MERGE_C R41, RZ, R41, RZ ;  /* 0x00000029ff29723e */ /* 0x000fe200048070ff */
[----:B------:R1:W-:Y:S01]  /*a770*/  @!P4 STG.E.U8 desc[UR36][R6.64+0x10], R3 ;  /* 0x000010030600c986 */ /* 0x0003e2000c101124 */
[----:B------:R-:W-:Y:S01]  /*a780*/  ISETP.LT.OR P4, PT, R0, 0x19, !P1 ;  /* 0x000000190000780c */ /* 0x000fe20004f81670 */
[----:B------:R-:W-:Y:S01]  /*a790*/  FMUL R46, R46, R155 ;  /* 0x0000009b2e2e7220 */ /* 0x000fe20000400000 */
[----:B------:R-:W-:Y:S01]  /*a7a0*/  F2FP.SATFINITE.E4M3.F32.PACK_AB_MERGE_C R43, RZ, R43, RZ ;  /* 0x0000002bff2b723e */ /* 0x000fe200048070ff */
[----:B------:R-:W-:Y:S01]  /*a7b0*/  @!P5 STG.E.U8 desc[UR36][R6.64+0x11], R33 ;  /* 0x000011210600d986 */ /* 0x000fe2000c101124 */
[----:B------:R-:W-:Y:S01]  /*a7c0*/  ISETP.LT.OR P5, PT, R0, 0x1a, !P1 ;  /* 0x0000001a0000780c */ /* 0x000fe20004fa1670 */
[----:B------:R-:W-:Y:S01]  /*a7d0*/  FMUL R47, R47, R155 ;  /* 0x0000009b2f2f7220 */ /* 0x000fe20000400000 */
[----:B------:R-:W-:Y:S01]  /*a7e0*/  F2FP.SATFINITE.E4M3.F32.PACK_AB_MERGE_C R45, RZ, R45, RZ ;  /* 0x0000002dff2d723e */ /* 0x000fe200048070ff */
[----:B------:R-:W-:Y:S01]  /*a7f0*/  @!P3 STG.E.U8 desc[UR36][R4.64+0x11], R35 ;  /* 0x000011230400b986 */ /* 0x000fe2000c101124 */
[----:B0-----:R-:W-:Y:S01]  /*a800*/  F2FP.SATFINITE.E4M3.F32.PACK_AB_MERGE_C R9, RZ, R34, RZ ;  /* 0x00000022ff09723e */ /* 0x001fe200048070ff */
[-C--:B------:R-:W-:Y:S01]  /*a810*/  FMUL R48, R48, R155.reuse ;  /* 0x0000009b30307220 */ /* 0x080fe20000400000 */
[C---:B------:R-:W-:Y:S01]  /*a820*/  ISETP.LT.OR P3, PT, R0.reuse, 0x1a, !P0 ;  /* 0x0000001a0000780c */ /* 0x040fe20004761670 */
[-C--:B------:R-:W-:Y:S01]  /*a830*/  FMUL R49, R49, R155.reuse ;  /* 0x0000009b31317220 */ /* 0x080fe20000400000 */
[----:B-1----:R-:W-:Y:S01]  /*a840*/  F2FP.SATFINITE.E4M3.F32.PACK_AB_MERGE_C R3, RZ, R36, RZ ;  /* 0x00000024ff03723e */ /* 0x002fe200048070ff */
[----:B------:R0:W-:Y:S01]  /*a850*/  @!P2 STG.E.U8 desc[UR36][R4.64+0x10], R9 ;  /* 0x000010090400a986 */ /* 0x0001e2000c101124 */
[----:B------:R-:W-:Y:S01]  /*a860*/  ISETP.LT.OR P2, PT, R0, 0x19, !P0 ;  /* 0x000000190000780c */ /* 0x000fe20004741670 */
[----:B------:R-:W-:Y:S01]  /*a870*/  FMUL R50, R50, R155 ;  /* 0x0000009b32327220 */ /* 0x000fe20000400000 */
[----:B------:R-:W-:Y:S01]  /*a880*/  F2FP.SATFINITE.E4M3.F32.PACK_AB_MERGE_C R47, RZ, R47, RZ ;  /* 0x0000002fff2f723e */ /* 0x000fe200048070ff */
[----:B------:R1:W-:Y:S01]  /*a890*/  @!P4 STG.E.U8 desc[UR36][R6.64+0x18], R3 ;  /* 0x000018030600c986 */ /* 0x0003e2000c101124 */
[C---:B------:R-:W-:Y:S01]  /*a8a0*/  ISETP.LT.OR P4, PT, R0.reuse, 0x21, !P1 ;  /* 0x000000210000780c */ /* 0x040fe20004f81670 */
[----:B------:R-:W-:Y:S01]  /*a8b0*/  FMUL R51, R51, R155 ;  /* 0x0000009b33337220 */ /* 0x000fe20000400000 */
[----:B------:R-:W-:Y:S01]  /*a8c0*/  F2FP.SATFINITE.E4M3.F32.PACK_AB_MERGE_C R49, RZ, R49, RZ ;  /* 0x00000031ff31723e */ /* 0x000fe200048070ff */
[----:B------:R-:W-:Y:S01]  /*a8d0*/  @!P5 STG.E.U8 desc[UR36][R6.64+0x19], R37 ;  /* 0x000019250600d986 */ /* 0x000fe2000c101124 */
[----:B------:R-:W-:Y:S01]  /*a8e0*/  ISETP.LT.OR P5, PT, R0, 0x22, !P1 ;  /* 0x000000220000780c */ /* 0x000fe20004fa1670 */
[-C--:B------:R-:W-:Y:S01]  /*a8f0*/  FMUL R52, R52, R155.reuse ;  /* 0x0000009b34347220 */ /* 0x080fe20000400000 */
[-C--:B------:R-:W-:Y:S01]  /*a900*/  FMUL R53, R53, R155.reuse ;  /* 0x0000009b35357220 */ /* 0x080fe20000400000 */
[----:B0-----:R-:W-:Y:S01]  /*a910*/  F2FP.SATFINITE.E4M3.F32.PACK_AB_MERGE_C R9, RZ, R38, RZ ;  /* 0x00000026ff09723e */ /* 0x001fe200048070ff */
        /* <DEDUP_REMOVED lines=339> */
[-C--:B------:R-:W-:Y:S01]  /*be50*/  FMUL R150, R150, R155.reuse ;  /* 0x0000009b96967220 */ /* 0x080fe20000400000 */
[----:B------:R-:W-:Y:S01]  /*be60*/  FMUL R151, R151, R155 ;  /* 0x0000009b97977220 */ /* 0x000fe20000400000 */
[----:B------:R1:W-:Y:S01]  /*be70*/  @!P4 STG.E.U8 desc[UR36][R6.64+0xb8], R3 ;  /* 0x0000b8030600c986 */ /* 0x0003e2000c101124 */
[----:B------:R-:W-:-:S02]  /*be80*/  ISETP.LT.OR P4, PT, R0, 0xc1, !P1 ;  /* 0x000000c10000780c */ /* 0x000fc40004f81670 */
[----:B------:R-:W-:Y:S01]  /*be90*/  F2FP.SATFINITE.E4M3.F32.PACK_AB_MERGE_C R147, RZ, R147, RZ ;  /* 0x00000093ff93723e */ /* 0x000fe200048070ff */
[----:B------:R-:W-:Y:S01]  /*bea0*/  @!P5 STG.E.U8 desc[UR36][R6.64+0xb9], R117 ;  /* 0x0000b9750600d986 */ /* 0x000fe2000c101124 */
[C---:B------:R-:W-:Y:S02]  /*beb0*/  ISETP.LT.OR P5, PT, R0.reuse, 0xc2, !P1 ;  /* 0x000000c20000780c */ /* 0x040fe40004fa1670 */
[----:B------:R-:W-:Y:S01]  /*bec0*/  F2FP.SATFINITE.E4M3.F32.PACK_AB_MERGE_C R149, RZ, R149, RZ ;  /* 0x00000095ff95723e */ /* 0x000fe200048070ff */
[----:B------:R-:W-:Y:S01]  /*bed0*/  @!P3 STG.E.U8 desc[UR36][R4.64+0xb9], R119 ;  /* 0x0000b9770400b986 */ /* 0x000fe2000c101124 */
[----:B0-----:R-:W-:Y:S02]  /*bee0*/  F2FP.SATFINITE.E4M3.F32.PACK_AB_MERGE_C R9, RZ, R118, RZ ;  /* 0x00000076ff09723e */ /* 0x001fe400048070ff */
[C---:B------:R-:W-:Y:S02]  /*bef0*/  ISETP.LT.OR P3, PT, R0.reuse, 0xc2, !P0 ;  /* 0x000000c20000780c */ /* 0x040fe40004761670 */
[----:B-1----:R-:W-:Y:S01]  /*bf00*/  F2FP.SATFINITE.E4M3.F32.PACK_AB_MERGE_C R3, RZ, R120, RZ ;  /* 0x00000078ff03723e */ /* 0x002fe200048070ff */
[----:B------:R0:W-:Y:S01]  /*bf10*/  @!P2 STG.E.U8 desc[UR36][R4.64+0xb8], R9 ;  /* 0x0000b8090400a986 */ /* 0x0001e2000c101124 */
[----:B------:R-:W-:-:S02]  /*bf20*/  ISETP.LT.OR P2, PT, R0, 0xc1, !P0 ;  /* 0x000000c10000780c */ /* 0x000fc40004741670 */
[----:B------:R-:W-:Y:S01]  /*bf30*/  F2FP.SATFINITE.E4M3.F32.PACK_AB_MERGE_C R11, RZ, R150, RZ ;  /* 0x00000096ff0b723e */ /* 0x000fe200048070ff */
[----:B------:R1:W-:Y:S01]  /*bf40*/  @!P4 STG.E.U8 desc[UR36][R6.64+0xc0], R3 ;  /* 0x0000c0030600c986 */ /* 0x0003e2000c101124 */
[C---:B------:R-:W-:Y:S02]  /*bf50*/  ISETP.LT.OR P4, PT, R0.reuse, 0xc9, !P1 ;  /* 0x000000c90000780c */ /* 0x040fe40004f81670 */
[----:B------:R-:W-:Y:S01]  /*bf60*/  F2FP.SATFINITE.E4M3.F32.PACK_AB_MERGE_C R151, RZ, R151, RZ ;  /* 0x00000097ff97723e */ /* 0x000fe200048070ff */
[----:B------:R-:W-:Y:S01]  /*bf70*/  @!P5 STG.E.U8 desc[UR36][R6.64+0xc1], R121 ;  /* 0x0000c1790600d986 */ /* 0x000fe2000c101124 */
[C---:B------:R-:W-:Y:S02]  /*bf80*/  ISETP.LT.OR P5, PT, R0.reuse, 0xca, !P1 ;  /* 0x000000ca0000780c */ /* 0x040fe40004fa1670 */
[----:B0-----:R-:W-:Y:S01]  /*bf90*/  F2FP.SATFINITE.E4M3.F32.PACK_AB_MERGE_C R9, RZ, R122, RZ ;  /* 0x0000007aff09723e */ /* 0x001fe200048070ff */
[----:B------:R-:W-:Y:S01]  /*bfa0*/  @!P3 STG.E.U8 desc[UR36][R4.64+0xc1], R123 ;  /* 0x0000c17b0400b986 */ /* 0x000fe2000c101124 */
[----:B------:R-:W-:-:S02]  /*bfb0*/  ISETP.LT.OR P3, PT, R0, 0xca, !P0 ;  /* 0x000000ca0000780c */ /* 0x000fc40004761670 */
[----:B-1----:R-:W-:Y:S01]  /*bfc0*/  F2FP.SATFINITE.E4M3.F32.PACK_AB_MERGE_C R3, RZ, R124, RZ ;  /* 0x0000007cff03723e */ /* 0x002fe200048070ff */
[----:B------:R0:W-:Y:S01]  /*bfd0*/  @!P2 STG.E.U8 desc[UR36][R4.64+0xc0], R9 ;  /* 0x0000c0090400a986 */ /* 0x0001e2000c101124 */
[----:B------:R-:W-:-:S03]  /*bfe0*/  ISETP.LT.OR P2, PT, R0, 0xc9, !P0 ;  /* 0x000000c90000780c */ /* 0x000fc60004741670 */
[----:B------:R1:W-:Y:S01]  /*bff0*/  @!P4 STG.E.U8 desc[UR36][R6.64+0xc8], R3 ;  /* 0x0000c8030600c986 */ /* 0x0003e2000c101124 */
[----:B------:R-:W-:-:S03]  /*c000*/  ISETP.LT.OR P4, PT, R0, 0xd1, !P1 ;  /* 0x000000d10000780c */ /* 0x000fc60004f81670 */
[----:B------:R-:W-:Y:S01]  /*c010*/  @!P5 STG.E.U8 desc[UR36][R6.64+0xc9], R125 ;  /* 0x0000c97d0600d986 */ /* 0x000fe2000c101124 */
[C---:B------:R-:W-:Y:S02]  /*c020*/  ISETP.LT.OR P5, PT, R0.reuse, 0xd2, !P1 ;  /* 0x000000d20000780c */ /* 0x040fe40004fa1670 */
[----:B0-----:R-:W-:Y:S01]  /*c030*/  F2FP.SATFINITE.E4M3.F32.PACK_AB_MERGE_C R9, RZ, R126, RZ ;  /* 0x0000007eff09723e */ /* 0x001fe200048070ff */
[----:B------:R-:W-:Y:S01]  /*c040*/  @!P3 STG.E.U8 desc[UR36][R4.64+0xc9], R127 ;  /* 0x0000c97f0400b986 */ /* 0x000fe2000c101124 */
[C---:B------:R-:W-:Y:S02]  /*c050*/  ISETP.LT.OR P3, PT, R0.reuse, 0xd2, !P0 ;  /* 0x000000d20000780c */ /* 0x040fe40004761670 */
        /* <DEDUP_REMOVED lines=36> */
[----:B------:R-:W-:Y:S02]  /*c2a0*/  ISETP.LT.OR P5, PT, R0, 0xf1, !P1 ;  /* 0x000000f10000780c */ /* 0x000fe40004fa1670 */
[----:B0-----:R-:W-:Y:S02]  /*c2b0*/  F2FP.SATFINITE.E4M3.F32.PACK_AB_MERGE_C R9, RZ, R142, RZ ;  /* 0x0000008eff09723e */ /* 0x001fe400048070ff */
[----:B-1----:R-:W-:-:S03]  /*c2c0*/  F2FP.SATFINITE.E4M3.F32.PACK_AB_MERGE_C R3, RZ, R144, RZ ;  /* 0x00000090ff03723e */ /* 0x002fc600048070ff */
[----:B------:R0:W-:Y:S01]  /*c2d0*/  @!P2 STG.E.U8 desc[UR36][R4.64+0xe8], R9 ;  /* 0x0000e8090400a986 */ /* 0x0001e2000c101124 */
[----:B------:R-:W-:-:S03]  /*c2e0*/  ISETP.LT.OR P2, PT, R0, 0xf1, !P0 ;  /* 0x000000f10000780c */ /* 0x000fc60004741670 */
[----:B------:R-:W-:Y:S01]  /*c2f0*/  @!P4 STG.E.U8 desc[UR36][R4.64+0xe9], R143 ;  /* 0x0000e98f0400c986 */ /* 0x000fe2000c101124 */
[----:B------:R-:W-:-:S03]  /*c300*/  ISETP.LT.OR P4, PT, R0, 0xf2, !P0 ;  /* 0x000000f20000780c */ /* 0x000fc60004781670 */
[----:B------:R-:W-:Y:S01]  /*c310*/  @!P3 STG.E.U8 desc[UR36][R6.64+0xf1], R145 ;  /* 0x0000f1910600b986 */ /* 0x000fe2000c101124 */
[C---:B------:R-:W-:Y:S02]  /*c320*/  ISETP.LT.OR P3, PT, R0.reuse, 0xf9, !P1 ;  /* 0x000000f90000780c */ /* 0x040fe40004f61670 */
[C---:B------:R-:W-:Y:S01]  /*c330*/  ISETP.LT.OR P1, PT, R0.reuse, 0xfa, !P1 ;  /* 0x000000fa0000780c */ /* 0x040fe20004f21670 */
[----:B------:R1:W-:Y:S01]  /*c340*/  @!P5 STG.E.U8 desc[UR36][R6.64+0xf0], R3 ;  /* 0x0000f0030600d986 */ /* 0x0003e2000c101124 */
[C---:B------:R-:W-:Y:S02]  /*c350*/  ISETP.LT.OR P5, PT, R0.reuse, 0xf9, !P0 ;  /* 0x000000f90000780c */ /* 0x040fe400047a1670 */
[----:B------:R-:W-:Y:S02]  /*c360*/  ISETP.LT.OR P0, PT, R0, 0xfa, !P0 ;  /* 0x000000fa0000780c */ /* 0x000fe40004701670 */
[----:B0-----:R-:W-:Y:S01]  /*c370*/  F2FP.SATFINITE.E4M3.F32.PACK_AB_MERGE_C R9, RZ, R146, RZ ;  /* 0x00000092ff09723e */ /* 0x001fe200048070ff */
[----:B------:R0:W-:Y:S04]  /*c380*/  @!P4 STG.E.U8 desc[UR36][R4.64+0xf1], R147 ;  /* 0x0000f1930400c986 */ /* 0x0001e8000c101124 */
[----:B------:R0:W-:Y:S01]  /*c390*/  @!P2 STG.E.U8 desc[UR36][R4.64+0xf0], R9 ;  /* 0x0000f0090400a986 */ /* 0x0001e2000c101124 */
[----:B-1----:R-:W-:-:S03]  /*c3a0*/  F2FP.SATFINITE.E4M3.F32.PACK_AB_MERGE_C R3, RZ, R148, RZ ;  /* 0x00000094ff03723e */ /* 0x002fc600048070ff */
[----:B------:R0:W-:Y:S04]  /*c3b0*/  @!P1 STG.E.U8 desc[UR36][R6.64+0xf9], R149 ;  /* 0x0000f99506009986 */ /* 0x0001e8000c101124 */
[----:B------:R0:W-:Y:S04]  /*c3c0*/  @!P3 STG.E.U8 desc[UR36][R6.64+0xf8], R3 ;  /* 0x0000f8030600b986 */ /* 0x0001e8000c101124 */
[----:B------:R0:W-:Y:S04]  /*c3d0*/  @!P5 STG.E.U8 desc[UR36][R4.64+0xf8], R11 ;  /* 0x0000f80b0400d986 */ /* 0x0001e8000c101124 */
[----:B------:R0:W-:Y:S02]  /*c3e0*/  @!P0 STG.E.U8 desc[UR36][R4.64+0xf9], R151 ;  /* 0x0000f99704008986 */ /* 0x0001e4000c101124 */
.L_x_297:
[----:B------:R-:W-:Y:S05]  /*c3f0*/  BSYNC B0 ;  /* 0x0000000000007941 */ /* 0x000fea0003800000 */
.L_x_39:
[----:B------:R-:W-:Y:S01]  /*c400*/  ULDC UR4, c[0x0][0xc] ;  /* 0x0000030000047ab9 */ /* 0x000fe20000000800 */
[----:B------:R-:W-:Y:S01]  /*c410*/  ULDC UR5, c[0x0][0x10] ;  /* 0x0000040000057ab9 */ /* 0x000fe20000000800 */
[----:B0-----:R-:W0:Y:S01]  /*c420*/  LDC R3, c[0x0][0x14] ;  /* 0x00000500ff037b82 */ /* 0x001e220000000800 */
[----:B------:R-:W-:Y:S01]  /*c430*/  UIMAD.WIDE.U32 UR4, UR4, UR5, URZ ;  /* 0x00000005040472a5 */ /* 0x000fe2000f8e003f */
[----:B-----5:R-:W-:Y:S01]  /*c440*/  PRMT R0, RZ, 0x7610, R0 ;  /* 0x00007610ff007816 */ /* 0x020fe20000000000 */
[----:B-1----:R-:W-:Y:S02]  /*c450*/  IMAD.MOV.U32 R153, RZ, RZ, -0x1 ;  /* 0xffffffffff997424 */ /* 0x002fe400078e00ff */
[----:B------:R-:W-:Y:S02]  /*c460*/  IMAD.MOV.U32 R152, RZ, RZ, -0x1 ;  /* 0xffffffffff987424 */ /* 0x000fe400078e00ff */
[----:B0-----:R-:W-:-:S04]  /*c470*/  IMAD.WIDE.U32 R16, R3, UR4, R16 ;  /* 0x0000000403107c25 */ /* 0x001fc8000f8e0010 */
[----:B------:R-:W-:Y:S01]  /*c480*/  IMAD R3, R3, UR5, RZ ;  /* 0x0000000503037c24 */ /* 0x000fe2000f8e02ff */
[----:B------:R-:W-:Y:S02]  /*c490*/  ULDC.64 UR4, c[0x0][0x650] ;  /* 0x0001940000047ab9 */ /* 0x000fe40000000a00 */
[----:B------:R-:W-:Y:S01]  /*c4a0*/  ISETP.GE.U32.AND P0, PT, R16, UR4, PT ;  /* 0x0000000410007c0c */ /* 0x000fe2000bf06070 */
[----:B------:R-:W-:-:S05]  /*c4b0*/  IMAD.IADD R17, R17, 0x1, R3 ;  /* 0x0000000111117824 */ /* 0x000fca00078e0203 */
[----:B------:R-:W-:-:S13]  /*c4c0*/  ISETP.GE.U32.AND.EX P0, PT, R17, UR5, PT, P0 ;  /* 0x0000000511007c0c */ /* 0x000fda000bf06100 */
[----:B------:R-:W-:Y:S05]  /*c4d0*/  @P0 BRA `(.L_x_298) ;  /* 0x0000000400640947 */ /* 0x000fea0003800000 */
[----:B------:R-:W0:Y:S01]  /*c4e0*/  S2R R12, SR_CTAID.X ;  /* 0x00000000000c7919 */ /* 0x000e220000002500 */
[----:B--2-4-:R-:W1:Y:S01]  /*c4f0*/  LDC.64 R10, c[0x0][0x628] ;  /* 0x00018a00ff0a7b82 */ /* 0x014e620000000a00 */
[----:B------:R-:W-:Y:S01]  /*c500*/  ULDC UR4, c[0x0][0x150] ;  /* 0x0000540000047ab9 */ /* 0x000fe20000000800 */
[----:B------:R-:W-:Y:S01]  /*c510*/  IMAD.MOV.U32 R8, RZ, RZ, R16 ;  /* 0x000000ffff087224 */ /* 0x000fe200078e0010 */
[----:B------:R-:W2:Y:S01]  /*c520*/  S2R R22, SR_CTAID.Y ;  /* 0x0000000000167919 */ /* 0x000ea20000002600 */
[----:B------:R-:W-:-:S04]  /*c530*/  IMAD.MOV.U32 R9, RZ, RZ, R17 ;  /* 0x000000ffff097224 */ /* 0x000fc800078e0011 */
[----:B------:R-:W4:Y:S08]  /*c540*/  LDC R21, c[0x0][0x144] ;  /* 0x00005100ff157b82 */ /* 0x000f300000000800 */
[----:B------:R-:W2:Y:S08]  /*c550*/  LDC R0, c[0x0][0x630] ;  /* 0x00018c00ff007b82 */ /* 0x000eb00000000800 */
[----:B------:R-:W2:Y:S01]  /*c560*/  LDC.64 R14, c[0x0][0x620] ;  /* 0x00018800ff0e7b82 */ /* 0x000ea20000000a00 */
[----:B-1----:R-:W-:-:S04]  /*c570*/  ISETP.NE.U32.AND P0, PT, R10, RZ, PT ;  /* 0x000000ff0a00720c */ /* 0x002fc80003f05070 */
[----:B------:R-:W-:Y:S02]  /*c580*/  ISETP.NE.AND.EX P0, PT, R11, RZ, PT, P0 ;  /* 0x000000ff0b00720c */ /* 0x000fe40003f05300 */
[----:B0-----:R-:W-:-:S05]  /*c590*/  I2FP.F32.U32 R3, R12 ;  /* 0x0000000c00037245 */ /* 0x001fca0000201000 */
[----:B------:R-:W-:-:S04]  /*c5a0*/  FMUL R3, R3, UR4 ;  /* 0x0000000403037c20 */ /* 0x000fc80008400000 */
[----:B------:R0:W1:Y:S02]  /*c5b0*/  F2I.U32.TRUNC.NTZ R20, R3 ;  /* 0x0000000300147305 */ /* 0x000064000020f000 */
[----:B----4-:R-:W-:Y:S05]  /*c5c0*/  @!P0 BRA `(.L_x_299) ;  /* 0x0000000000288947 */ /* 0x010fea0003800000 */
[----:B0-----:R-:W0:Y:S02]  /*c5d0*/  LDC R3, c[0x0][0x634] ;  /* 0x00018d00ff037b82 */ /* 0x001e240000000800 */
[----:B0-----:R-:W-:-:S05]  /*c5e0*/  IADD3 R3, P0, R16, R3, RZ ;  /* 0x0000000310037210 */ /* 0x001fca0007f1e0ff */
[----:B------:R-:W-:-:S04]  /*c5f0*/  IMAD.X R13, RZ, RZ, R17, P0 ;  /* 0x000000ffff0d7224 */ /* 0x000fc800000e0611 */
[----:B------:R-:W-:-:S04]  /*c600*/  IMAD.WIDE.U32 R4, R13, R10, RZ ;  /* 0x0000000a0d047225 */ /* 0x000fc800078e00ff */
[----:B---3--:R-:W-:-:S04]  /*c610*/  IMAD.WIDE.U32 R6, P0, R3, R11, R4 ;  /* 0x0000000b03067225 */ /* 0x008fc80007800004 */
[----:B------:R-:W-:-:S04]  /*c620*/  IMAD.WIDE.U32 R4, R3, R10, RZ ;  /* 0x0000000a03047225 */ /* 0x000fc800078e00ff */
[----:B------:R-:W-:Y:S01]  /*c630*/  IMAD.X R9, RZ, RZ, RZ, P0 ;  /* 0x000000ffff097224 */ /* 0x000fe200000e06ff */
[----:B------:R-:W-:Y:S01]  /*c640*/  IADD3 RZ, P0, R5, R6, RZ ;  /* 0x0000000605ff7210 */ /* 0x000fe20007f1e0ff */
[----:B------:R-:W-:-:S04]  /*c650*/  IMAD.MOV.U32 R8, RZ, RZ, R7 ;  /* 0x000000ffff087224 */ /* 0x000fc800078e0007 */
[----:B------:R-:W-:-:S08]  /*c660*/  IMAD.WIDE.U32.X R8, R13, R11, R8, P0 ;  /* 0x0000000b0d087225 */ /* 0x000fd000000e0408 */
.L_x_299:
[----:B------:R-:W4:Y:S01]  /*c670*/  LDC.64 R26, c[0x0][0x640] ;  /* 0x00019000ff1a7b82 */ /* 0x000f220000000a00 */
[-CC-:B--2---:R-:W-:Y:S01]  /*c680*/  SHF.R.U64 R152, R8, R0.reuse, R9.reuse ;  /* 0x0000000008987219 */ /* 0x184fe20000001209 */
[----:B-1----:R-:W-:Y:S01]  /*c690*/  IMAD.MOV R20, RZ, RZ, -R20 ;  /* 0x000000ffff147224 */ /* 0x002fe200078e0a14 */
[----:B------:R-:W-:Y:S01]  /*c6a0*/  SHF.R.U32.HI R0, RZ, R0, R9 ;  /* 0x00000000ff007219 */ /* 0x000fe20000011609 */
[----:B------:R-:W-:Y:S01]  /*c6b0*/  ULDC UR4, c[0x0][0x154] ;  /* 0x0000550000047ab9 */ /* 0x000fe20000000800 */
[----:B0-----:R-:W-:Y:S01]  /*c6c0*/  IADD3 R3, P0, RZ, -R152, RZ ;  /* 0x80000098ff037210 */ /* 0x001fe20007f1e0ff */
[----:B------:R-:W-:Y:S02]  /*c6d0*/  IMAD R21, R21, R20, R12 ;  /* 0x0000001415157224 */ /* 0x000fe400078e020c */
[----:B---3--:R-:W0:Y:S01]  /*c6e0*/  LDC R6, c[0x0][0x618] ;  /* 0x00018600ff067b82 */ /* 0x008e220000000800 */
[----:B------:R-:W-:Y:S02]  /*c6f0*/  IMAD.MOV.U32 R7, RZ, RZ, 0x1 ;  /* 0x00000001ff077424 */ /* 0x000fe400078e00ff */
[----:B------:R-:W-:-:S04]  /*c700*/  IMAD.X R5, RZ, RZ, ~R0, P0 ;  /* 0x000000ffff057224 */ /* 0x000fc800000e0e00 */
[-C--:B------:R-:W-:Y:S01]  /*c710*/  IMAD R0, R5, R14.reuse, RZ ;  /* 0x0000000e05007224 */ /* 0x080fe200078e02ff */
[----:B------:R-:W1:Y:S01]  /*c720*/  LDC R8, c[0x0][0x608] ;  /* 0x00018200ff087b82 */ /* 0x000e620000000800 */
[----:B------:R-:W-:-:S04]  /*c730*/  IMAD.WIDE.U32 R4, R3, R14, R16 ;  /* 0x0000000e03047225 */ /* 0x000fc800078e0010 */
[----:B------:R-:W-:Y:S01]  /*c740*/  IMAD R3, R3, R15, R0 ;  /* 0x0000000f03037224 */ /* 0x000fe200078e0200 */
[----:B------:R-:W-:Y:S02]  /*c750*/  I2FP.F32.U32 R0, R22 ;  /* 0x0000001600007245 */ /* 0x000fe40000201000 */
[----:B------:R-:W2:Y:S01]  /*c760*/  LDC R24, c[0x0][0x658] ;  /* 0x00019600ff187b82 */ /* 0x000ea20000000800 */
[----:B------:R-:W-:Y:S01]  /*c770*/  IMAD.IADD R3, R5, 0x1, R3 ;  /* 0x0000000105037824 */ /* 0x000fe200078e0203 */
[----:B----4-:R-:W-:Y:S01]  /*c780*/  ISETP.NE.U32.AND P0, PT, R26, RZ, PT ;  /* 0x000000ff1a00720c */ /* 0x010fe20003f05070 */
[----:B------:R-:W-:Y:S01]  /*c790*/  FMUL R0, R0, UR4 ;  /* 0x0000000400007c20 */ /* 0x000fe20008400000 */
[----:B------:R-:W-:Y:S02]  /*c7a0*/  IMAD.MOV.U32 R5, RZ, RZ, -0x1 ;  /* 0xffffffffff057424 */ /* 0x000fe400078e00ff */
[----:B------:R-:W-:Y:S01]  /*c7b0*/  ISETP.NE.AND.EX P0, PT, R27, RZ, PT, P0 ;  /* 0x000000ff1b00720c */ /* 0x000fe20003f05300 */
[----:B------:R3:W4:Y:S01]  /*c7c0*/  F2I.U32.TRUNC.NTZ R13, R0 ;  /* 0x00000000000d7305 */ /* 0x000722000020f000 */
[----:B------:R-:W3:Y:S01]  /*c7d0*/  LDC R15, c[0x0][0x148] ;  /* 0x00005200ff0f7b82 */ /* 0x000ee20000000800 */
[----:B0-----:R-:W-:-:S02]  /*c7e0*/  SHF.R.U64 R12, R4, R6, R3 ;  /* 0x00000006040c7219 */ /* 0x001fc40000001203 */
[----:B------:R-:W-:-:S05]  /*c7f0*/  SHF.R.U32.HI R3, RZ, R6, R3 ;  /* 0x00000006ff037219 */ /* 0x000fca0000011603 */
[----:B------:R-:W0:Y:S01]  /*c800*/  LDC R20, c[0x0][0x600] ;  /* 0x00018000ff147b82 */ /* 0x000e220000000800 */
[-CC-:B-1----:R-:W-:Y:S02]  /*c810*/  SHF.R.U64 R10, R12, R8.reuse, R3.reuse ;  /* 0x000000080c0a7219 */ /* 0x182fe40000001203 */
[----:B------:R-:W-:-:S05]  /*c820*/  SHF.R.U32.HI R3, RZ, R8, R3 ;  /* 0x00000008ff037219 */ /* 0x000fca0000011603 */
[----:B------:R-:W1:Y:S01]  /*c830*/  LDC R25, c[0x0][0x648] ;  /* 0x00019200ff197b82 */ /* 0x000e620000000800 */
[-C--:B--2---:R-:W-:Y:S02]  /*c840*/  SHF.L.U32 R4, R5, R24.reuse, RZ ;  /* 0x0000001805047219 */ /* 0x084fe400000006ff */
[--C-:B------:R-:W-:Y:S02]  /*c850*/  SHF.R.U64 R14, R10, R24, R3.reuse ;  /* 0x000000180a0e7219 */ /* 0x100fe40000001203 */
[----:B------:R-:W-:Y:S02]  /*c860*/  LOP3.LUT R23, RZ, R4, RZ, 0x33, !PT ;  /* 0x00000004ff177212 */ /* 0x000fe400078e33ff */
[-C--:B------:R-:W-:Y:S01]  /*c870*/  SHF.R.U32.HI R5, RZ, R24.reuse, R3 ;  /* 0x00000018ff057219 */ /* 0x080fe20000011603 */
[----:B------:R-:W2:Y:S01]  /*c880*/  LDC R28, c[0x0][0x638] ;  /* 0x00018e00ff1c7b82 */ /* 0x000ea20000000800 */
[----:B------:R-:W-:Y:S01]  /*c890*/  SHF.L.U32 R154, R7, R24, RZ ;  /* 0x00000018079a7219 */ /* 0x000fe200000006ff */
[----:B------:R-:W-:-:S06]  /*c8a0*/  IMAD.MOV.U32 R4, RZ, RZ, R14 ;  /* 0x000000ffff047224 */ /* 0x000fcc00078e000e */
[----:B------:R-:W0:Y:S01]  /*c8b0*/  LDC R29, c[0x0][0x610] ;  /* 0x00018400ff1d7b82 */ /* 0x000e220000000800 */
[----:B----4-:R-:W-:Y:S05]  /*c8c0*/  @!P0 BRA `(.L_x_300) ;  /* 0x0000000000288947 */ /* 0x010fea0003800000 */
[----:B------:R-:W4:Y:S02]  /*c8d0*/  LDC R3, c[0x0][0x64c] ;  /* 0x00019300ff037b82 */ /* 0x000f240000000800 */
[----:B----4-:R-:W-:-:S05]  /*c8e0*/  IADD3 R3, P0, R14, R3, RZ ;  /* 0x000000030e037210 */ /* 0x010fca0007f1e0ff */
        /* <DEDUP_REMOVED lines=8> */
.L_x_300:
[----:B------:R-:W-:Y:S01]  /*c970*/  ISETP.NE.AND P0, PT, R2, 0x1, PT ;  /* 0x000000010200780c */ /* 0x000fe20003f05270 */
[----:B0-----:R-:W-:Y:S01]  /*c980*/  VIADD R7, R20, 0xffffffff ;  /* 0xffffffff14077836 */ /* 0x001fe20000000000 */
[----:B-1-3--:R-:W-:Y:S01]  /*c990*/  SHF.R.U64 R0, R4, R25, R5 ;  /* 0x0000001904007219 */ /* 0x00afe20000001205 */
[----:B------:R-:W-:Y:S01]  /*c9a0*/  IMAD.MOV R13, RZ, RZ, -R13 ;  /* 0x000000ffff0d7224 */ /* 0x000fe200078e0a0d */
[----:B------:R-:W-:Y:S01]  /*c9b0*/  LOP3.LUT R5, R10, R23, RZ, 0xc0, !PT ;  /* 0x000000170a057212 */ /* 0x000fe200078ec0ff */
[----:B------:R-:W-:Y:S02]  /*c9c0*/  IMAD.MOV.U32 R4, RZ, RZ, 0x1 ;  /* 0x00000001ff047424 */ /* 0x000fe400078e00ff */
[----:B------:R-:W-:Y:S02]  /*c9d0*/  IMAD.MOV R3, RZ, RZ, -R0 ;  /* 0x000000ffff037224 */ /* 0x000fe400078e0a00 */
[----:B------:R-:W-:Y:S01]  /*c9e0*/  IMAD R154, R154, R0, R5 ;  /* 0x000000009a9a7224 */ /* 0x000fe200078e0205 */
[----:B------:R-:W-:Y:S01]  /*c9f0*/  LOP3.LUT R5, R12, R7, RZ, 0xc0, !PT ;  /* 0x000000070c057212 */ /* 0x000fe200078ec0ff */
[----:B--2---:R-:W-:-:S02]  /*ca00*/  IMAD R0, R3, R28, R14 ;  /* 0x0000001c03007224 */ /* 0x004fc400078e020e */
[----:B------:R-:W-:Y:S02]  /*ca10*/  @P0 IMAD R21, R15, R13, R22 ;  /* 0x0000000d0f150224 */ /* 0x000fe400078e0216 */
[----:B------:R-:W-:Y:S01]  /*ca20*/  IMAD R3, R0, R20, R5 ;  /* 0x0000001400037224 */ /* 0x000fe200078e0205 */
[----:B------:R-:W-:Y:S01]  /*ca30*/  PRMT R0, R4, 0x7610, R0 ;  /* 0x0000761004007816 */ /* 0x000fe20000000000 */
[----:B------:R-:W-:-:S05]  /*ca40*/  IMAD R154, R154, R29, R21 ;  /* 0x0000001d9a9a7224 */ /* 0x000fca00078e0215 */
[----:B------:R-:W-:Y:S02]  /*ca50*/  SEL R153, R3, R154, !P0 ;  /* 0x0000009a03997207 */ /* 0x000fe40004000000 */
[----:B------:R-:W-:-:S07]  /*ca60*/  SEL R154, R154, R3, !P0 ;  /* 0x000000039a9a7207 */ /* 0x000fce0004000000 */
.L_x_298:
[----:B------:R-:W-:-:S13]  /*ca70*/  LOP3.LUT P0, RZ, R0, 0xff, RZ, 0xc0, !PT ;  /* 0x000000ff00ff7812 */ /* 0x000fda000780c0ff */
[----:B------:R-:W-:Y:S05]  /*ca80*/  @P0 BRA `(.L_x_301) ;  /* 0xffffff4400240947 */ /* 0x000fea000383ffff */
[----:B------:R-:W-:Y:S05]  /*ca90*/  EXIT ;  /* 0x000000000000794d */ /* 0x000fea0003800000 */
.L_x_3:
[----:B0-----:R-:W-:Y:S01]  /*caa0*/  ULDC.64 UR4, c[0x0][0x650] ;  /* 0x0001940000047ab9 */ /* 0x001fe20000000a00 */
        /* <DEDUP_REMOVED lines=25> */
.L_x_303:
[-CC-:B------:R-:W-:Y:S01]  /*cc40*/  SHF.R.U64 R29, R10, R14.reuse, R11.reuse ;  /* 0x0000000e0a1d7219 */ /* 0x180fe2000000120b */
[----:B------:R-:W0:Y:S01]  /*cc50*/  LDC.64 R22, c[0x0][0x640] ;  /* 0x00019000ff167b82 */ /* 0x000e220000000a00 */
[----:B------:R-:W-:Y:S01]  /*cc60*/  SHF.R.U32.HI R5, RZ, R14, R11 ;  /* 0x0000000eff057219 */ /* 0x000fe2000001160b */
[----:B------:R-:W-:Y:S01]  /*cc70*/  ULDC UR4, c[0x0][0x150] ;  /* 0x0000540000047ab9 */ /* 0x000fe20000000800 */
[----:B------:R-:W-:Y:S02]  /*cc80*/  IADD3 R9, P0, RZ, -R29, RZ ;  /* 0x8000001dff097210 */ /* 0x000fe40007f1e0ff */
[----:B------:R-:W-:-:S03]  /*cc90*/  I2FP.F32.U32 R6, R4 ;  /* 0x0000000400067245 */ /* 0x000fc60000201000 */
[----:B------:R-:W1:Y:S01]  /*cca0*/  LDC R12, c[0x0][0x618] ;  /* 0x00018600ff0c7b82 */ /* 0x000e620000000800 */
[----:B------:R-:W-:Y:S02]  /*ccb0*/  IMAD.X R5, RZ, RZ, ~R5, P0 ;  /* 0x000000ffff057224 */ /* 0x000fe400000e0e05 */
[----:B------:R-:W-:Y:S01]  /*ccc0*/  FMUL R11, R6, UR4 ;  /* 0x00000004060b7c20 */ /* 0x000fe20008400000 */
[----:B------:R-:W-:Y:S01]  /*ccd0*/  IMAD.WIDE.U32 R6, R9, R20, R16 ;  /* 0x0000001409067225 */ /* 0x000fe200078e0010 */
[----:B------:R-:W-:-:S03]  /*cce0*/  ULDC UR4, c[0x0][0x154] ;  /* 0x0000550000047ab9 */ /* 0x000fc60000000800 */
[----:B------:R-:W-:Y:S01]  /*ccf0*/  IMAD R8, R5, R20, RZ ;  /* 0x0000001405087224 */ /* 0x000fe200078e02ff */
[----:B------:R-:W2:Y:S01]  /*cd00*/  LDC R13, c[0x0][0x144] ;  /* 0x00005100ff0d7b82 */ /* 0x000ea20000000800 */
[----:B------:R-:W3:Y:S02]  /*cd10*/  F2I.U32.TRUNC.NTZ R11, R11 ;  /* 0x0000000b000b7305 */ /* 0x000ee4000020f000 */
[----:B------:R-:W-:Y:S02]  /*cd20*/  IMAD R5, R9, R21, R8 ;  /* 0x0000001509057224 */ /* 0x000fe400078e0208 */
[----:B------:R-:W-:Y:S02]  /*cd30*/  IMAD.MOV.U32 R8, RZ, RZ, -0x1 ;  /* 0xffffffffff087424 */ /* 0x000fe400078e00ff */
[----:B------:R-:W-:Y:S01]  /*cd40*/  IMAD.IADD R5, R7, 0x1, R5 ;  /* 0x0000000107057824 */ /* 0x000fe200078e0205 */
[----:B------:R-:W4:Y:S01]  /*cd50*/  LDC R20, c[0x0][0x608] ;  /* 0x00018200ff147b82 */ /* 0x000f220000000800 */
[----:B------:R-:W-:-:S02]  /*cd60*/  I2FP.F32.U32 R7, R3 ;  /* 0x0000000300077245 */ /* 0x000fc40000201000 */
[----:B0-----:R-:W-:-:S03]  /*cd70*/  ISETP.NE.U32.AND P0, PT, R22, RZ, PT ;  /* 0x000000ff1600720c */ /* 0x001fc60003f05070 */
[----:B------:R-:W-:Y:S01]  /*cd80*/  FMUL R7, R7, UR4 ;  /* 0x0000000407077c20 */ /* 0x000fe20008400000 */
[----:B------:R-:W-:Y:S01]  /*cd90*/  ISETP.NE.AND.EX P0, PT, R23, RZ, PT, P0 ;  /* 0x000000ff1700720c */ /* 0x000fe20003f05300 */
[----:B------:R-:W0:Y:S01]  /*cda0*/  LDC R9, c[0x0][0x658] ;  /* 0x00019600ff097b82 */ /* 0x000e220000000800 */
[-C--:B-1----:R-:W-:Y:S01]  /*cdb0*/  SHF.R.U64 R10, R6, R12.reuse, R5 ;  /* 0x0000000c060a7219 */ /* 0x082fe20000001205 */
[----:B---3--:R-:W-:Y:S01]  /*cdc0*/  IMAD.MOV R6, RZ, RZ, -R11 ;  /* 0x000000ffff067224 */ /* 0x008fe200078e0a0b */
[----:B------:R-:W-:Y:S02]  /*cdd0*/  SHF.R.U32.HI R5, RZ, R12, R5 ;  /* 0x0000000cff057219 */ /* 0x000fe40000011605 */
[----:B------:R1:W3:Y:S03]  /*cde0*/  F2I.U32.TRUNC.NTZ R12, R7 ;  /* 0x00000007000c7305 */ /* 0x0002e6000020f000 */
[----:B------:R-:W1:Y:S01]  /*cdf0*/  LDC R14, c[0x0][0x148] ;  /* 0x00005200ff0e7b82 */ /* 0x000e620000000800 */
[----:B--2---:R-:W-:-:S02]  /*ce00*/  IMAD R31, R13, R6, R4 ;  /* 0x000000060d1f7224 */ /* 0x004fc400078e0204 */
[----:B------:R-:W-:-:S05]  /*ce10*/  IMAD.MOV.U32 R6, RZ, RZ, 0x1 ;  /* 0x00000001ff067424 */ /* 0x000fca00078e00ff */
[----:B------:R-:W2:Y:S01]  /*ce20*/  LDC R21, c[0x0][0x600] ;  /* 0x00018000ff157b82 */ /* 0x000ea20000000800 */
[-CC-:B----4-:R-:W-:Y:S02]  /*ce30*/  SHF.R.U64 R13, R10, R20.reuse, R5.reuse ;  /* 0x000000140a0d7219 */ /* 0x190fe40000001205 */
[----:B------:R-:W-:-:S05]  /*ce40*/  SHF.R.U32.HI R4, RZ, R20, R5 ;  /* 0x00000014ff047219 */ /* 0x000fca0000011605 */
[----:B------:R-:W4:Y:S01]  /*ce50*/  LDC R24, c[0x0][0x648] ;  /* 0x00019200ff187b82 */ /* 0x000f220000000800 */
[-CC-:B0-----:R-:W-:Y:S02]  /*ce60*/  SHF.R.U64 R15, R13, R9.reuse, R4.reuse ;  /* 0x000000090d0f7219 */ /* 0x181fe40000001204 */
[-C--:B------:R-:W-:Y:S02]  /*ce70*/  SHF.L.U32 R8, R8, R9.reuse, RZ ;  /* 0x0000000908087219 */ /* 0x080fe400000006ff */
[-C--:B------:R-:W-:Y:S01]  /*ce80*/  SHF.R.U32.HI R5, RZ, R9.reuse, R4 ;  /* 0x00000009ff057219 */ /* 0x080fe20000011604 */
[----:B------:R-:W-:Y:S01]  /*ce90*/  IMAD.MOV.U32 R4, RZ, RZ, R15 ;  /* 0x000000ffff047224 */ /* 0x000fe200078e000f */
[----:B------:R-:W-:Y:S01]  /*cea0*/  SHF.L.U32 R20, R6, R9, RZ ;  /* 0x0000000906147219 */ /* 0x000fe200000006ff */
[----:B------:R-:W0:Y:S01]  /*ceb0*/  LDC R25, c[0x0][0x638] ;  /* 0x00018e00ff197b82 */ /* 0x000e220000000800 */
[----:B------:R-:W-:-:S07]  /*cec0*/  LOP3.LUT R26, RZ, R8, RZ, 0x33, !PT ;  /* 0x00000008ff1a7212 */ /* 0x000fce00078e33ff */
[----:B------:R-:W0:Y:S01]  /*ced0*/  LDC R27, c[0x0][0x610] ;  /* 0x00018400ff1b7b82 */ /* 0x000e220000000800 */
[----:B-1-3--:R-:W-:Y:S05]  /*cee0*/  @!P0 BRA `(.L_x_304) ;  /* 0x0000000000288947 */ /* 0x00afea0003800000 */
[----:B------:R-:W1:Y:S02]  /*cef0*/  LDC R4, c[0x0][0x64c] ;  /* 0x00019300ff047b82 */ /* 0x000e640000000800 */
[----:B-1----:R-:W-:-:S05]  /*cf00*/  IADD3 R9, P0, R15, R4, RZ ;  /* 0x000000040f097210 */ /* 0x002fca0007f1e0ff */
        /* <DEDUP_REMOVED lines=8> */
.L_x_304:
[----:B------:R-:W-:Y:S01]  /*cf90*/  ISETP.NE.AND P0, PT, R2, 0x1, PT ;  /* 0x000000010200780c */ /* 0x000fe20003f05270 */
[----:B--2---:R-:W-:Y:S01]  /*cfa0*/  VIADD R7, R21, 0xffffffff ;  /* 0xffffffff15077836 */ /* 0x004fe20000000000 */
[----:B----4-:R-:W-:Y:S01]  /*cfb0*/  SHF.R.U64 R5, R4, R24, R5 ;  /* 0x0000001804057219 */ /* 0x010fe20000001205 */
[----:B------:R-:W-:Y:S01]  /*cfc0*/  IMAD.MOV R12, RZ, RZ, -R12 ;  /* 0x000000ffff0c7224 */ /* 0x000fe200078e0a0c */
[----:B------:R-:W-:Y:S02]  /*cfd0*/  LOP3.LUT R4, R13, R26, RZ, 0xc0, !PT ;  /* 0x0000001a0d047212 */ /* 0x000fe400078ec0ff */
[----:B------:R-:W-:Y:S01]  /*cfe0*/  LOP3.LUT R10, R10, R7, RZ, 0xc0, !PT ;  /* 0x000000070a0a7212 */ /* 0x000fe200078ec0ff */
[----:B------:R-:W-:Y:S02]  /*cff0*/  IMAD.MOV R6, RZ, RZ, -R5 ;  /* 0x000000ffff067224 */ /* 0x000fe400078e0a05 */
[----:B------:R-:W-:-:S04]  /*d000*/  IMAD R4, R20, R5, R4 ;  /* 0x0000000514047224 */ /* 0x000fc800078e0204 */
[----:B------:R-:W-:Y:S02]  /*d010*/  @P0 IMAD R31, R14, R12, R3 ;  /* 0x0000000c0e1f0224 */ /* 0x000fe400078e0203 */
[----:B0-----:R-:W-:Y:S02]  /*d020*/  IMAD R3, R6, R25, R15 ;  /* 0x0000001906037224 */ /* 0x001fe400078e020f */
[----:B------:R-:W-:Y:S02]  /*d030*/  IMAD R31, R4, R27, R31 ;  /* 0x0000001b041f7224 */ /* 0x000fe400078e021f */
[----:B------:R-:W-:Y:S02]  /*d040*/  IMAD R4, R3, R21, R10 ;  /* 0x0000001503047224 */ /* 0x000fe400078e020a */
[----:B------:R-:W-:-:S03]  /*d050*/  IMAD.MOV.U32 R6, RZ, RZ, 0x1 ;  /* 0x00000001ff067424 */ /* 0x000fc600078e00ff */
[----:B------:R-:W-:Y:S02]  /*d060*/  SEL R30, R4, R31, !P0 ;  /* 0x0000001f041e7207 */ /* 0x000fe40004000000 */
[----:B------:R-:W-:-:S07]  /*d070*/  SEL R31, R31, R4, !P0 ;  /* 0x000000041f1f7207 */ /* 0x000fce0004000000 */
.L_x_302:
[----:B------:R-:W-:-:S08]  /*d080*/  NOP ;  /* 0x0000000000007918 */ /* 0x000fd00000000000 */
[----:B------:R-:W0:-:S00]  /*d090*/  USETMAXREG.DEALLOC.CTAPOOL 0x28 ;  /* 0x00000028000079c8 */ /* 0x000e0000080e0500 */
[----:B0-----:R-:W-:-:S13]  /*d0a0*/  ISETP.NE.AND P0, PT, R0, RZ, PT ;  /* 0x000000ff0000720c */ /* 0x001fda0003f05270 */
[----:B------:R-:W-:Y:S05]  /*d0b0*/  @P0 EXIT ;  /* 0x000000000000094d */ /* 0x000fea0003800000 */
[----:B------:R-:W-:Y:S01]  /*d0c0*/  LOP3.LUT P0, RZ, R6, 0xff, RZ, 0xc0, !PT ;  /* 0x000000ff06ff7812 */ /* 0x000fe2000780c0ff */
[----:B------:R-:W-:Y:S02]  /*d0d0*/  IMAD.MOV.U32 R27, RZ, RZ, 0x1 ;  /* 0x00000001ff1b7424 */ /* 0x000fe400078e00ff */
[----:B------:R-:W-:-:S10]  /*d0e0*/  IMAD.MOV.U32 R28, RZ, RZ, RZ ;  /* 0x000000ffff1c7224 */ /* 0x000fd400078e00ff */
[----:B------:R-:W-:Y:S05]  /*d0f0*/  @!P0 BRA `(.L_x_305) ;  /* 0x0000000c00e48947 */ /* 0x000fea0003800000 */
[----:B------:R-:W0:Y:S01]  /*d100*/  LDC R0, c[0x0][0x28c] ;  /* 0x0000a300ff007b82 */ /* 0x000e220000000800 */
[----:B------:R-:W-:Y:S01]  /*d110*/  ULDC UR41, c[0x0][0x658] ;  /* 0x0001960000297ab9 */ /* 0x000fe20000000800 */
[----:B------:R-:W-:Y:S01]  /*d120*/  UMOV UR5, 0xffffffff ;  /* 0xffffffff00057882 */ /* 0x000fe20000000000 */
[----:B------:R-:W-:Y:S01]  /*d130*/  ULDC UR4, c[0x0][0xc] ;  /* 0x0000030000047ab9 */ /* 0x000fe20000000800 */
[----:B------:R-:W-:Y:S01]  /*d140*/  USHF.L.U32 UR42, UR5, UR41, URZ ;  /* 0x00000029052a7299 */ /* 0x000fe2000800063f */
[C---:B------:R-:W-:Y:S01]  /*d150*/  LOP3.LUT P1, RZ, R18.reuse, 0x7f, RZ, 0xc0, !PT ;  /* 0x0000007f12ff7812 */ /* 0x040fe2000782c0ff */
[----:B------:R-:W-:Y:S01]  /*d160*/  UMOV UR6, 0x1 ;  /* 0x0000000100067882 */ /* 0x000fe20000000000 */
[----:B------:R-:W-:Y:S01]  /*d170*/  LOP3.LUT P0, RZ, R18, 0x1f, RZ, 0xc0, !PT ;  /* 0x0000001f12ff7812 */ /* 0x000fe2000780c0ff */
[----:B------:R-:W-:Y:S01]  /*d180*/  ULDC UR5, c[0x0][0x10] ;  /* 0x0000040000057ab9 */ /* 0x000fe20000000800 */
[----:B------:R-:W-:Y:S01]  /*d190*/  USHF.L.U32 UR41, UR6, UR41, URZ ;  /* 0x0000002906297299 */ /* 0x000fe2000800063f */
[----:B------:R-:W-:Y:S01]  /*d1a0*/  BSSY B7, `(.L_x_305) ;  /* 0x00000ee000077945 */ /* 0x000fe20003800000 */
[----:B------:R-:W-:Y:S01]  /*d1b0*/  UIMAD.WIDE.U32 UR4, UR4, UR5, URZ ;  /* 0x00000005040472a5 */ /* 0x000fe2000f8e003f */
[----:B------:R-:W-:Y:S01]  /*d1c0*/  PLOP3.LUT P0, PT, P0, P1, PT, 0x8a, 0x0 ;  /* 0x000000000000781c */ /* 0x000fe20000703172 */
[----:B------:R-:W-:Y:S01]  /*d1d0*/  ULDC UR6, c[0x0][0x14] ;  /* 0x0000050000067ab9 */ /* 0x000fe20000000800 */
[----:B------:R-:W-:Y:S01]  /*d1e0*/  P2R R4, PR, RZ, 0x2 ;  /* 0x00000002ff047803 */ /* 0x000fe20000000000 */
[----:B------:R-:W-:Y:S01]  /*d1f0*/  UIMAD.WIDE.U32 UR38, UR4, UR6, URZ ;  /* 0x00000006042672a5 */ /* 0x000fe2000f8e003f */
[----:B------:R-:W-:Y:S01]  /*d200*/  IMAD.MOV.U32 R24, RZ, RZ, 0x1 ;  /* 0x00000001ff187424 */ /* 0x000fe200078e00ff */
[----:B------:R-:W-:Y:S01]  /*d210*/  UIMAD UR43, UR5, UR6, URZ ;  /* 0x00000006052b72a4 */ /* 0x000fe2000f8e023f */
[----:B------:R-:W-:Y:S01]  /*d220*/  LOP3.LUT R26, R19, 0x2, RZ, 0xfc, !PT ;  /* 0x00000002131a7812 */ /* 0x000fe200078efcff */
[----:B------:R-:W-:Y:S01]  /*d230*/  IMAD.MOV.U32 R27, RZ, RZ, 0x1 ;  /* 0x00000001ff1b7424 */ /* 0x000fe200078e00ff */
[----:B------:R-:W-:Y:S01]  /*d240*/  P2R R32, PR, RZ, 0x1 ;  /* 0x00000001ff207803 */ /* 0x000fe20000000000 */
[----:B------:R-:W-:Y:S01]  /*d250*/  IMAD.MOV.U32 R28, RZ, RZ, RZ ;  /* 0x000000ffff1c7224 */ /* 0x000fe200078e00ff */
[----:B------:R-:W-:Y:S01]  /*d260*/  ULDC UR40, c[0x0][0x600] ;  /* 0x0001800000287ab9 */ /* 0x000fe20000000800 */
[----:B------:R-:W-:Y:S01]  /*d270*/  ULOP3.LUT UR42, URZ, UR42, URZ, 0x33, !UPT ;  /* 0x0000002a3f2a7292 */ /* 0x000fe2000f8e333f */
[----:B0-----:R-:W-:Y:S01]  /*d280*/  VIADD R0, R0, 0x7f ;  /* 0x0000007f00007836 */ /* 0x001fe20000000000 */
[----:B------:R-:W-:-:S02]  /*d290*/  UIADD3 UR40, UR40, -0x1, URZ ;  /* 0xffffffff28287890 */ /* 0x000fc4000fffe03f */
[----:B------:R-:W-:Y:S02]  /*d2a0*/  UIADD3 UR43, UR39, UR43, URZ ;  /* 0x0000002b272b7290 */ /* 0x000fe4000fffe03f */
[----:B------:R-:W-:Y:S01]  /*d2b0*/  SHF.R.S32.HI R3, RZ, 0x1f, R0 ;  /* 0x0000001fff037819 */ /* 0x000fe20000011400 */
[----:B------:R-:W-:-:S03]  /*d2c0*/  ULDC.64 UR36, c[0x0][0x198] ;  /* 0x0000660000247ab9 */ /* 0x000fc60000000a00 */
[----:B------:R-:W-:-:S04]  /*d2d0*/  LEA.HI R3, R3, R0, RZ, 0x7 ;  /* 0x0000000003037211 */ /* 0x000fc800078f38ff */
[----:B------:R-:W-:-:S05]  /*d2e0*/  SHF.R.S32.HI R25, RZ, 0x7, R3 ;  /* 0x00000007ff197819 */ /* 0x000fca0000011403 */
[----:B------:R-:W-:-:S07]  /*d2f0*/  VIADD R23, R25, 0x1 ;  /* 0x0000000119177836 */ /* 0x000fce0000000000 */
.L_x_319:
[----:B------:R-:W-:-:S03]  /*d300*/  UMOV UR4, 0xffffffff ;  /* 0xffffffff00047882 */ /* 0x000fc60000000000 */
[----:B------:R-:W-:Y:S05]  /*d310*/  BRA.DIV UR4, `(.L_x_306) ;  /* 0x0000001204747947 */ /* 0x000fea000b800000 */
[----:B------:R-:W-:-:S13]  /*d320*/  ELECT P6, URZ, PT ;  /* 0x00000000003f782f */ /* 0x000fda00038c0000 */
.L_x_332:
[----:B------:R-:W-:Y:S04]  /*d330*/  BSSY B6, `(.L_x_307) ;  /* 0x0000062000067945 */ /* 0x000fe80003800000 */
[----:B------:R-:W-:Y:S05]  /*d340*/  @!P6 BRA `(.L_x_308) ;  /* 0x000000040080e947 */ /* 0x000fea0003800000 */
[----:B------:R-:W0:Y:S01]  /*d350*/  S2R R3, SR_CgaCtaId ;  /* 0x0000000000037919 */ /* 0x000e220000008800 */
[----:B------:R-:W-:-:S04]  /*d360*/  MOV R22, 0x400 ;  /* 0x0000040000167802 */ /* 0x000fc80000000f00 */
[----:B0-----:R-:W-:-:S05]  /*d370*/  LEA R22, R3, R22, 0x18 ;  /* 0x0000001603167211 */ /* 0x001fca00078ec0ff */
[----:B------:R-:W-:-:S05]  /*d380*/  VIADD R0, R22, 0x800 ;  /* 0x0000080016007836 */ /* 0x000fca0000000000 */
[----:B------:R-:W-:-:S13]  /*d390*/  LOP3.LUT P0, RZ, R0, 0x3ff, RZ, 0xc0, !PT ;  /* 0x000003ff00ff7812 */ /* 0x000fda000780c0ff */
[----:B------:R-:W-:Y:S05]  /*d3a0*/  @!P0 BRA `(.L_x_309) ;  /* 0x0000000000408947 */ /* 0x000fea0003800000 */
[----:B------:R-:W-:Y:S01]  /*d3b0*/  MOV R14, 0x0 ;  /* 0x00000000000e7802 */ /* 0x000fe20000000f00 */
[----:B------:R-:W-:Y:S01]  /*d3c0*/  ULDC.64 UR4, c[0x4][0x70] ;  /* 0x01001c0000047ab9 */ /* 0x000fe20000000a00 */
[----:B------:R-:W-:Y:S01]  /*d3d0*/  ULDC.64 UR6, c[0x4][0x8] ;  /* 0x0100020000067ab9 */ /* 0x000fe20000000a00 */
[----:B------:R-:W-:Y:S02]  /*d3e0*/  IMAD.U32 R4, RZ, RZ, UR4 ;  /* 0x00000004ff047e24 */ /* 0x000fe4000f8e00ff */
[----:B------:R-:W-:Y:S01]  /*d3f0*/  IMAD.U32 R5, RZ, RZ, UR5 ;  /* 0x00000005ff057e24 */ /* 0x000fe2000f8e00ff */
[----:B------:R-:W0:Y:S01]  /*d400*/  LDC.64 R14, c[0x4][R14] ;  /* 0x010000000e0e7b82 */ /* 0x000e220000000a00 */
[----:B------:R-:W-:Y:S01]  /*d410*/  ULDC.64 UR4, c[0x4][0x78] ;  /* 0x01001e0000047ab9 */ /* 0x000fe20000000a00 */
[----:B------:R-:W-:Y:S02]  /*d420*/  IMAD.U32 R10, RZ, RZ, UR6 ;  /* 0x00000006ff0a7e24 */ /* 0x000fe4000f8e00ff */
[----:B------:R-:W-:-:S02]  /*d430*/  IMAD.U32 R6, RZ, RZ, UR4 ;  /* 0x00000004ff067e24 */ /* 0x000fc4000f8e00ff */
[----:B------:R-:W-:Y:S02]  /*d440*/  IMAD.U32 R7, RZ, RZ, UR5 ;  /* 0x00000005ff077e24 */ /* 0x000fe4000f8e00ff */
[----:B------:R-:W-:Y:S02]  /*d450*/  IMAD.U32 R11, RZ, RZ, UR7 ;  /* 0x00000007ff0b7e24 */ /* 0x000fe4000f8e00ff */
[----:B------:R-:W-:Y:S02]  /*d460*/  IMAD.MOV.U32 R8, RZ, RZ, 0x70 ;  /* 0x00000070ff087424 */ /* 0x000fe400078e00ff */
[----:B------:R-:W-:Y:S02]  /*d470*/  IMAD.MOV.U32 R12, RZ, RZ, 0x1 ;  /* 0x00000001ff0c7424 */ /* 0x000fe400078e00ff */
[----:B------:R-:W-:-:S07]  /*d480*/  IMAD.MOV.U32 R13, RZ, RZ, RZ ;  /* 0x000000ffff0d7224 */ /* 0x000fce00078e00ff */
[----:B------:R-:W-:-:S07]  /*d490*/  LEPC R20, `(.L_x_309) ;  /* 0x000000001014794e */ /* 0x000fce0000000000 */
[----:B0-----:R-:W-:Y:S05]  /*d4a0*/  CALL.ABS.NOINC R14 ;  /* 0x000000000e007343 */ /* 0x001fea0003c00000 */
.L_x_309:
        /* <DEDUP_REMOVED lines=19> */
.L_x_310:
[----:B------:R-:W0:Y:S02]  /*d5e0*/  LDC R0, c[0x0][0x28c] ;  /* 0x0000a300ff007b82 */ /* 0x000e240000000800 */
[----:B0-----:R-:W-:-:S13]  /*d5f0*/  ISETP.GE.AND P0, PT, R0, 0x1, PT ;  /* 0x000000010000780c */ /* 0x001fda0003f06270 */
[----:B------:R-:W-:Y:S05]  /*d600*/  @!P0 BRA `(.L_x_308) ;  /* 0x0000000000d08947 */ /* 0x000fea0003800000 */
[----:B------:R-:W-:Y:S02]  /*d610*/  IMAD.SHL.U32 R30, R30, 0x100, RZ ;  /* 0x000001001e1e7824 */ /* 0x000fe400078e00ff */
[----:B------:R-:W-:Y:S02]  /*d620*/  IMAD.SHL.U32 R31, R31, 0x80, RZ ;  /* 0x000000801f1f7824 */ /* 0x000fe400078e00ff */
[----:B------:R-:W-:Y:S02]  /*d630*/  IMAD.MOV.U32 R8, RZ, RZ, RZ ;  /* 0x000000ffff087224 */ /* 0x000fe400078e00ff */
[----:B------:R-:W-:Y:S02]  /*d640*/  IMAD.MOV.U32 R0, RZ, RZ, R23 ;  /* 0x000000ffff007224 */ /* 0x000fe400078e0017 */
[----:B------:R-:W-:Y:S02]  /*d650*/  IMAD.MOV.U32 R3, RZ, RZ, R27 ;  /* 0x000000ffff037224 */ /* 0x000fe400078e001b */
[----:B------:R-:W-:-:S07]  /*d660*/  IMAD.MOV.U32 R5, RZ, RZ, R28 ;  /* 0x000000ffff057224 */ /* 0x000fce00078e001c */
.L_x_314:
[----:B------:R-:W-:Y:S01]  /*d670*/  IMAD R7, R5, 0x8, R22 ;  /* 0x0000000805077824 */ /* 0x000fe200078e0216 */
[----:B------:R-:W-:Y:S02]  /*d680*/  SHF.L.U32 R4, R3, 0x1f, RZ ;  /* 0x0000001f03047819 */ /* 0x000fe400000006ff */
[----:B------:R-:W-:Y:S02]  /*d690*/  LOP3.LUT P1, RZ, R18, 0x7f, RZ, 0xc0, !PT ;  /* 0x0000007f12ff7812 */ /* 0x000fe4000782c0ff */
[----:B------:R-:W0:Y:S11]  /*d6a0*/  SYNCS.PHASECHK.TRANS64.TRYWAIT P0, [R7+URZ+0x20], R4 ;  /* 0x00002004070075a7 */ /* 0x000e36000800017f */
[----:B------:R-:W1:Y:S01]  /*d6b0*/  @!P1 LDC R6, c[0x0][0x500] ;  /* 0x00014000ff069b82 */ /* 0x000e620000000800 */
[----:B0-----:R-:W-:Y:S05]  /*d6c0*/  @!P0 BRA `(.L_x_311) ;  /* 0x0000000c00a88947 */ /* 0x001fea0003800000 */
.L_x_333:
[----:B------:R-:W-:Y:S02]  /*d6d0*/  LOP3.LUT P0, RZ, R18, 0x7f, RZ, 0xc0, !PT ;  /* 0x0000007f12ff7812 */ /* 0x000fe4000780c0ff */
[----:B0-----:R-:W-:-:S11]  /*d6e0*/  PRMT R4, R26, 0x9910, RZ ;  /* 0x000099101a047816 */ /* 0x001fd600000000ff */
[----:B-1----:R0:W-:Y:S01]  /*d6f0*/  @!P0 SYNCS.ARRIVE.TRANS64 RZ, [R7+URZ], R6 ;  /* 0x0000000607ff89a7 */ /* 0x0021e2000800003f */
[----:B------:R-:W-:-:S13]  /*d700*/  ISETP.NE.AND P0, PT, R4, 0x2, PT ;  /* 0x000000020400780c */ /* 0x000fda0003f05270 */
[----:B0-----:R-:W-:Y:S05]  /*d710*/  @P0 BRA `(.L_x_312) ;  /* 0x0000000000040947 */ /* 0x001fea0003800000 */
[----:B------:R-:W-:Y:S01]  /*d720*/  BPT.TRAP 0x1 ;  /* 0x000000040000795c */ /* 0x000fe20000300000 */
.L_x_312:
[----:B------:R-:W-:-:S13]  /*d730*/  ISETP.NE.AND P0, PT, R32, RZ, PT ;  /* 0x000000ff2000720c */ /* 0x000fda0003f05270 */
[----:B------:R-:W-:Y:S05]  /*d740*/  @P0 BRA `(.L_x_313) ;  /* 0x0000000000040947 */ /* 0x000fea0003800000 */
[----:B------:R-:W-:Y:S01]  /*d750*/  BPT.TRAP 0x1 ;  /* 0x000000040000795c */ /* 0x000fe20000300000 */
.L_x_313:
[--C-:B------:R-:W-:Y:S01]  /*d760*/  IMAD R4, R5, 0x4000, R22.reuse ;  /* 0x0000400005047824 */ /* 0x100fe200078e0216 */
[----:B------:R-:W-:Y:S01]  /*d770*/  R2UR UR17, R7 ;  /* 0x00000000071172ca */ /* 0x000fe200000e0000 */
[----:B------:R-:W-:Y:S01]  /*d780*/  IMAD R6, R5, 0x8000, R22 ;  /* 0x0000800005067824 */ /* 0x000fe200078e0216 */
[----:B------:R-:W-:Y:S01]  /*d790*/  R2UR UR19, R8 ;  /* 0x00000000081372ca */ /* 0x000fe200000e0000 */
[----:B------:R-:W-:Y:S01]  /*d7a0*/  VIADD R0, R0, 0xffffffff ;  /* 0xffffffff00007836 */ /* 0x000fe20000000000 */
[----:B------:R-:W-:Y:S01]  /*d7b0*/  R2UR UR16, R4 ;  /* 0x00000000041072ca */ /* 0x000fe200000e0000 */
[----:B------:R-:W-:Y:S01]  /*d7c0*/  UIADD3 UR4, UP0, UR36, 0xf0, URZ ;  /* 0x000000f024047890 */ /* 0x000fe2000ff1e03f */
[----:B------:R-:W-:Y:S01]  /*d7d0*/  R2UR UR8, R6 ;  /* 0x00000000060872ca */ /* 0x000fe200000e0000 */
[----:B------:R-:W-:Y:S01]  /*d7e0*/  UIADD3 UR14, UP1, UR36, 0x1f0, URZ ;  /* 0x000001f0240e7890 */ /* 0x000fe2000ff3e03f */
[----:B------:R-:W-:Y:S01]  /*d7f0*/  R2UR UR20, R29 ;  /* 0x000000001d1472ca */ /* 0x000fe200000e0000 */
[----:B------:R-:W-:Y:S01]  /*d800*/  UIADD3.X UR5, URZ, UR37, URZ, UP0, !UPT ;  /* 0x000000253f057290 */ /* 0x000fe200087fe43f */
[----:B------:R-:W-:Y:S01]  /*d810*/  R2UR UR18, R31 ;  /* 0x000000001f1272ca */ /* 0x000fe200000e0000 */
[----:B------:R-:W-:Y:S01]  /*d820*/  VIADD R5, R5, 0x1 ;  /* 0x0000000105057836 */ /* 0x000fe20000000000 */
[----:B------:R-:W-:Y:S01]  /*d830*/  R2UR UR11, R30 ;  /* 0x000000001e0b72ca */ /* 0x000fe200000e0000 */
[----:B------:R-:W-:Y:S01]  /*d840*/  UIADD3.X UR15, URZ, UR37, URZ, UP1, !UPT ;  /* 0x000000253f0f7290 */ /* 0x000fe20008ffe43f */
[----:B------:R-:W-:Y:S01]  /*d850*/  ISETP.GT.AND P1, PT, R0, 0x1, PT ;  /* 0x000000010000780c */ /* 0x000fe20003f24270 */
[----:B------:R-:W-:Y:S01]  /*d860*/  UMOV UR6, 0x0 ;  /* 0x0000000000067882 */ /* 0x000fe20000000000 */
[----:B------:R-:W-:Y:S01]  /*d870*/  ISETP.NE.AND P0, PT, R5, 0x4, PT ;  /* 0x000000040500780c */ /* 0x000fe20003f05270 */
[----:B------:R-:W-:Y:S01]  /*d880*/  UIADD3 UR16, UR16, 0x800, URZ ;  /* 0x0000080010107890 */ /* 0x000fe2000fffe03f */
[----:B------:R-:W-:Y:S01]  /*d890*/  VIADD R8, R8, 0x80 ;  /* 0x0000008008087836 */ /* 0x000fe20000000000 */
[----:B------:R-:W-:Y:S01]  /*d8a0*/  UIADD3 UR8, UR8, 0x10800, URZ ;  /* 0x0001080008087890 */ /* 0x000fe2000fffe03f */
[----:B------:R-:W-:Y:S01]  /*d8b0*/  SEL R4, RZ, 0x1, P0 ;  /* 0x00000001ff047807 */ /* 0x000fe20000000000 */
[----:B------:R-:W-:Y:S01]  /*d8c0*/  UMOV UR7, 0x10000000 ;  /* 0x1000000000077882 */ /* 0x000fe20000000000 */
[----:B------:R-:W-:Y:S01]  /*d8d0*/  UMOV UR9, UR17 ;  /* 0x0000001100097c82 */ /* 0x000fe20008000000 */
[----:B------:R-:W-:Y:S01]  /*d8e0*/  UMOV UR10, UR19 ;  /* 0x00000013000a7c82 */ /* 0x000fe20008000000 */
[----:B------:R-:W-:Y:S01]  /*d8f0*/  UMOV UR12, UR20 ;  /* 0x00000014000c7c82 */ /* 0x000fe20008000000 */
[----:B------:R-:W-:Y:S01]  /*d900*/  LOP3.LUT R3, R3, R4, RZ, 0x3c, !PT ;  /* 0x0000000403037212 */ /* 0x000fe200078e3cff */
[----:B------:R0:W-:Y:S01]  /*d910*/  UTMALDG.3D [UR16], [UR4], desc[UR6] ;  /* 0x00000610040075b4 */ /* 0x0001e20008011000 */
[----:B------:R-:W-:Y:S01]  /*d920*/  SEL R5, R5, RZ, P0 ;  /* 0x000000ff05057207 */ /* 0x000fe20000000000 */
[----:B------:R0:W-:Y:S02]  /*d930*/  UTMALDG.3D [UR8], [UR14], desc[UR6] ;  /* 0x000006080e0075b4 */ /* 0x0001e40008011000 */
[----:B0-----:R-:W-:Y:S05]  /*d940*/  @P1 BRA `(.L_x_314) ;  /* 0xfffffffc00481947 */ /* 0x001fea000383ffff */
.L_x_308:
[----:B------:R-:W-:Y:S05]  /*d950*/  BSYNC B6 ;  /* 0x0000000000067941 */ /* 0x000fea0003800000 */
.L_x_307:
[----:B------:R-:W-:Y:S01]  /*d960*/  LOP3.LUT P1, RZ, R24, 0xff, RZ, 0xc0, !PT ;  /* 0x000000ff18ff7812 */ /* 0x000fe2000782c0ff */
[----:B------:R-:W-:Y:S01]  /*d970*/  IMAD.IADD R28, R25, 0x1, R28 ;  /* 0x00000001191c7824 */ /* 0x000fe200078e021c */
[----:B------:R-:W-:Y:S01]  /*d980*/  IADD3 R16, P2, R16, UR38, RZ ;  /* 0x0000002610107c10 */ /* 0x000fe2000ff5e0ff */
[----:B------:R-:W-:Y:S01]  /*d990*/  ULDC.64 UR4, c[0x0][0x650] ;  /* 0x0001940000047ab9 */ /* 0x000fe20000000a00 */
[----:B------:R-:W-:Y:S01]  /*d9a0*/  BSSY B0, `(.L_x_315) ;  /* 0x000006b000007945 */ /* 0x000fe20003800000 */
[----:B------:R-:W-:Y:S01]  /*d9b0*/  IMAD.MOV.U32 R31, RZ, RZ, -0x1 ;  /* 0xffffffffff1f7424 */ /* 0x000fe200078e00ff */
[----:B------:R-:W-:Y:S01]  /*d9c0*/  SHF.R.U32.HI R0, RZ, 0x2, R28 ;  /* 0x00000002ff007819 */ /* 0x000fe2000001161c */
[----:B------:R-:W-:Y:S01]  /*d9d0*/  IMAD.MOV.U32 R30, RZ, RZ, -0x1 ;  /* 0xffffffffff1e7424 */ /* 0x000fe200078e00ff */
[----:B------:R-:W-:Y:S01]  /*d9e0*/  ISETP.GT.U32.AND P0, PT, R28, 0x3, PT ;  /* 0x000000031c00780c */ /* 0x000fe20003f04070 */
[----:B------:R-:W-:Y:S01]  /*d9f0*/  IMAD.MOV.U32 R29, RZ, RZ, -0x1 ;  /* 0xffffffffff1d7424 */ /* 0x000fe200078e00ff */
[----:B------:R-:W-:-:S02]  /*da00*/  LOP3.LUT R0, R0, 0x1, RZ, 0xc0, !PT ;  /* 0x0000000100007812 */ /* 0x000fc400078ec0ff */
[----:B------:R-:W-:Y:S01]  /*da10*/  ISETP.LT.U32.AND P0, PT, R25, 0x4, P0 ;  /* 0x000000041900780c */ /* 0x000fe20000701070 */
[----:B------:R-:W0:Y:S01]  /*da20*/  @P1 S2R R4, SR_CgaCtaId ;  /* 0x0000000000041919 */ /* 0x000e220000008800 */
[----:B------:R-:W-:Y:S02]  /*da30*/  @P1 MOV R3, 0x400 ;  /* 0x0000040000031802 */ /* 0x000fe40000000f00 */
[----:B------:R-:W-:Y:S02]  /*da40*/  IADD3.X R17, R17, UR43, RZ, P2, !PT ;  /* 0x0000002b11117c10 */ /* 0x000fe400097fe4ff */
[----:B------:R-:W-:Y:S02]  /*da50*/  ISETP.GE.U32.AND P2, PT, R16, UR4, PT ;  /* 0x0000000410007c0c */ /* 0x000fe4000bf46070 */
[----:B------:R-:W-:Y:S02]  /*da60*/  LOP3.LUT R28, R28, 0x3, RZ, 0xc0, !PT ;  /* 0x000000031c1c7812 */ /* 0x000fe400078ec0ff */
[----:B------:R-:W-:-:S02]  /*da70*/  PRMT R24, RZ, 0x7610, R24 ;  /* 0x00007610ff187816 */ /* 0x000fc40000000018 */
[----:B0-----:R-:W-:-:S04]  /*da80*/  @P1 LEA R3, R4, R3, 0x18 ;  /* 0x0000000304031211 */ /* 0x001fc800078ec0ff */
[----:B------:R0:W-:Y:S01]  /*da90*/  @P1 SYNCS.ARRIVE.TRANS64.A1T0 RZ, [R3+URZ+0x58], RZ ;  /* 0x000058ff03ff19a7 */ /* 0x0001e2000810003f */
[----:B------:R-:W-:Y:S02]  /*daa0*/  ISETP.NE.U32.AND P1, PT, R0, 0x1, PT ;  /* 0x000000010000780c */ /* 0x000fe40003f25070 */
[----:B------:R-:W-:Y:S02]  /*dab0*/  SEL R0, RZ, 0x1, !P0 ;  /* 0x00000001ff007807 */ /* 0x000fe40004000000 */
[----:B------:R-:W-:Y:S02]  /*dac0*/  ISETP.GE.U32.AND.EX P0, PT, R17, UR5, PT, P2 ;  /* 0x0000000511007c0c */ /* 0x000fe4000bf06120 */
[----:B------:R-:W-:-:S04]  /*dad0*/  ISETP.GT.U32.AND P1, PT, R25, 0x3, !P1 ;  /* 0x000000031900780c */ /* 0x000fc80004f24070 */
[----:B0-----:R-:W-:-:S04]  /*dae0*/  SEL R3, RZ, 0x1, !P1 ;  /* 0x00000001ff037807 */ /* 0x001fc80004800000 */
[--C-:B------:R-:W-:Y:S02]  /*daf0*/  LOP3.LUT R27, R3, R27, R0.reuse, 0x96, !PT ;  /* 0x0000001b031b7212 */ /* 0x100fe400078e9600 */
[----:B------:R-:W-:Y:S01]  /*db00*/  PRMT R0, RZ, 0x7610, R0 ;  /* 0x00007610ff007816 */ /* 0x000fe20000000000 */
[----:B------:R-:W-:Y:S06]  /*db10*/  @P0 BRA `(.L_x_316) ;  /* 0x00000004004c0947 */ /* 0x000fec0003800000 */
[----:B------:R-:W-:Y:S01]  /*db20*/  ULDC.64 UR4, c[0x0][0x628] ;  /* 0x00018a0000047ab9 */ /* 0x000fe20000000a00 */
[----:B------:R-:W0:Y:S01]  /*db30*/  S2R R10, SR_CTAID.X ;  /* 0x00000000000a7919 */ /* 0x000e220000002500 */
[----:B------:R-:W-:Y:S01]  /*db40*/  ISETP.NE.U32.AND P0, PT, RZ, UR4, PT ;  /* 0x00000004ff007c0c */ /* 0x000fe2000bf05070 */
[----:B------:R-:W-:Y:S01]  /*db50*/  ULDC UR7, c[0x0][0x630] ;  /* 0x00018c0000077ab9 */ /* 0x000fe20000000800 */
[----:B------:R-:W-:Y:S01]  /*db60*/  IMAD.MOV.U32 R4, RZ, RZ, R16 ;  /* 0x000000ffff047224 */ /* 0x000fe200078e0010 */
[----:B------:R-:W1:Y:S01]  /*db70*/  S2R R0, SR_CTAID.Y ;  /* 0x0000000000007919 */ /* 0x000e620000002600 */
[----:B------:R-:W-:Y:S01]  /*db80*/  ISETP.NE.AND.EX P0, PT, RZ, UR5, PT, P0 ;  /* 0x00000005ff007c0c */ /* 0x000fe2000bf05300 */
[----:B------:R-:W-:-:S12]  /*db90*/  IMAD.MOV.U32 R5, RZ, RZ, R17 ;  /* 0x000000ffff057224 */ /* 0x000fd800078e0011 */
[----:B------:R-:W-:Y:S05]  /*dba0*/  @!P0 BRA `(.L_x_317) ;  /* 0x0000000000288947 */ /* 0x000fea0003800000 */
[----:B------:R-:W-:Y:S02]  /*dbb0*/  ULDC UR6, c[0x0][0x634] ;  /* 0x00018d0000067ab9 */ /* 0x000fe40000000800 */
[----:B------:R-:W-:-:S05]  /*dbc0*/  IADD3 R9, P0, R16, UR6, RZ ;  /* 0x0000000610097c10 */ /* 0x000fca000ff1e0ff */
[----:B------:R-:W-:-:S04]  /*dbd0*/  IMAD.X R3, RZ, RZ, R17, P0 ;  /* 0x000000ffff037224 */ /* 0x000fc800000e0611 */
[----:B------:R-:W-:-:S04]  /*dbe0*/  IMAD.WIDE.U32 R6, R3, UR4, RZ ;  /* 0x0000000403067c25 */ /* 0x000fc8000f8e00ff */
[----:B------:R-:W-:-:S04]  /*dbf0*/  IMAD.WIDE.U32 R6, P0, R9, UR5, R6 ;  /* 0x0000000509067c25 */ /* 0x000fc8000f800006 */
[----:B------:R-:W-:-:S04]  /*dc00*/  IMAD.WIDE.U32 R8, R9, UR4, RZ ;  /* 0x0000000409087c25 */ /* 0x000fc8000f8e00ff */
[----:B------:R-:W-:Y:S01]  /*dc10*/  IMAD.X R5, RZ, RZ, RZ, P0 ;  /* 0x000000ffff057224 */ /* 0x000fe200000e06ff */
[----:B------:R-:W-:Y:S01]  /*dc20*/  IADD3 RZ, P0, R9, R6, RZ ;  /* 0x0000000609ff7210 */ /* 0x000fe20007f1e0ff */
[----:B------:R-:W-:-:S04]  /*dc30*/  IMAD.MOV.U32 R4, RZ, RZ, R7 ;  /* 0x000000ffff047224 */ /* 0x000fc800078e0007 */
[----:B------:R-:W-:-:S08]  /*dc40*/  IMAD.WIDE.U32.X R4, R3, UR5, R4, P0 ;  /* 0x0000000503047c25 */ /* 0x000fd000080e0404 */
.L_x_317:
[--C-:B------:R-:W-:Y:S01]  /*dc50*/  SHF.R.U64 R29, R4, UR7, R5.reuse ;  /* 0x00000007041d7c19 */ /* 0x100fe20008001205 */
[----:B------:R-:W-:Y:S01]  /*dc60*/  ULDC.64 UR4, c[0x0][0x620] ;  /* 0x0001880000047ab9 */ /* 0x000fe20000000a00 */
[----:B------:R-:W-:Y:S01]  /*dc70*/  SHF.R.U32.HI R3, RZ, UR7, R5 ;  /* 0x00000007ff037c19 */ /* 0x000fe20008011605 */
[----:B------:R-:W2:Y:S01]  /*dc80*/  LDC R15, c[0x0][0x144] ;  /* 0x00005100ff0f7b82 */ /* 0x000ea20000000800 */
[----:B------:R-:W-:Y:S01]  /*dc90*/  IADD3 R6, P0, RZ, -R29, RZ ;  /* 0x8000001dff067210 */ /* 0x000fe20007f1e0ff */
[----:B------:R-:W-:Y:S01]  /*dca0*/  ULDC.64 UR8, c[0x0][0x640] ;  /* 0x0001900000087ab9 */ /* 0x000fe20000000a00 */
[----:B0-----:R-:W-:Y:S01]  /*dcb0*/  I2FP.F32.U32 R7, R10 ;  /* 0x0000000a00077245 */ /* 0x001fe20000201000 */
[----:B------:R-:W-:Y:S02]  /*dcc0*/  ULDC UR6, c[0x0][0x608] ;  /* 0x0001820000067ab9 */ /* 0x000fe40000000800 */
[----:B------:R-:W-:Y:S01]  /*dcd0*/  IMAD.X R3, RZ, RZ, ~R3, P0 ;  /* 0x000000ffff037224 */ /* 0x000fe200000e0e03 */
[----:B------:R-:W-:Y:S01]  /*dce0*/  ISETP.NE.U32.AND P0, PT, RZ, UR8, PT ;  /* 0x00000008ff007c0c */ /* 0x000fe2000bf05070 */
[----:B------:R-:W-:Y:S01]  /*dcf0*/  IMAD.WIDE.U32 R4, R6, UR4, R16 ;  /* 0x0000000406047c25 */ /* 0x000fe2000f8e0010 */
[----:B------:R-:W0:Y:S02]  /*dd00*/  LDC R9, c[0x0][0x148] ;  /* 0x00005200ff097b82 */ /* 0x000e240000000800 */
[----:B------:R-:W-:Y:S01]  /*dd10*/  ISETP.NE.AND.EX P0, PT, RZ, UR9, PT, P0 ;  /* 0x00000009ff007c0c */ /* 0x000fe2000bf05300 */
[----:B------:R-:W-:Y:S01]  /*dd20*/  IMAD R3, R3, UR4, RZ ;  /* 0x0000000403037c24 */ /* 0x000fe2000f8e02ff */
[----:B------:R-:W-:-:S02]  /*dd30*/  ULDC UR4, c[0x0][0x150] ;  /* 0x0000540000047ab9 */ /* 0x000fc40000000800 */
[----:B------:R-:W-:Y:S01]  /*dd40*/  FMUL R7, R7, UR4 ;  /* 0x0000000407077c20 */ /* 0x000fe20008400000 */
[----:B------:R-:W-:Y:S01]  /*dd50*/  IMAD R3, R6, UR5, R3 ;  /* 0x0000000506037c24 */ /* 0x000fe2000f8e0203 */
[----:B------:R-:W-:Y:S01]  /*dd60*/  ULDC UR4, c[0x0][0x618] ;  /* 0x0001860000047ab9 */ /* 0x000fe20000000800 */
[----:B------:R-:W-:Y:S02]  /*dd70*/  ULDC UR5, c[0x0][0x154] ;  /* 0x0000550000057ab9 */ /* 0x000fe40000000800 */
[----:B------:R-:W-:Y:S01]  /*dd80*/  IMAD.IADD R5, R5, 0x1, R3 ;  /* 0x0000000105057824 */ /* 0x000fe200078e0203 */
[----:B------:R-:W3:Y:S04]  /*dd90*/  F2I.U32.TRUNC.NTZ R7, R7 ;  /* 0x0000000700077305 */ /* 0x000ee8000020f000 */
[----:B------:R-:W-:-:S02]  /*dda0*/  SHF.R.U64 R3, R4, UR4, R5 ;  /* 0x0000000404037c19 */ /* 0x000fc40008001205 */
[----:B-1----:R-:W-:-:S05]  /*ddb0*/  I2FP.F32.U32 R4, R0 ;  /* 0x0000000000047245 */ /* 0x002fca0000201000 */
[----:B------:R-:W-:Y:S01]  /*ddc0*/  FMUL R12, R4, UR5 ;  /* 0x00000005040c7c20 */ /* 0x000fe20008400000 */
[----:B------:R-:W-:Y:S01]  /*ddd0*/  SHF.R.U32.HI R4, RZ, UR4, R5 ;  /* 0x00000004ff047c19 */ /* 0x000fe20008011605 */
[----:B------:R-:W-:Y:S01]  /*dde0*/  ULDC UR4, c[0x0][0x658] ;  /* 0x0001960000047ab9 */ /* 0x000fe20000000800 */
[----:B---3--:R-:W-:Y:S02]  /*ddf0*/  IMAD.MOV R7, RZ, RZ, -R7 ;  /* 0x000000ffff077224 */ /* 0x008fe400078e0a07 */
[--C-:B------:R-:W-:Y:S01]  /*de00*/  SHF.R.U64 R11, R3, UR6, R4.reuse ;  /* 0x00000006030b7c19 */ /* 0x100fe20008001204 */
[----:B------:R-:W1:Y:S01]  /*de10*/  F2I.U32.TRUNC.NTZ R12, R12 ;  /* 0x0000000c000c7305 */ /* 0x000e62000020f000 */
[----:B------:R-:W-:Y:S01]  /*de20*/  SHF.R.U32.HI R4, RZ, UR6, R4 ;  /* 0x00000006ff047c19 */ /* 0x000fe20008011604 */
[----:B--2---:R-:W-:-:S03]  /*de30*/  IMAD R10, R15, R7, R10 ;  /* 0x000000070f0a7224 */ /* 0x004fc600078e020a */
[--C-:B------:R-:W-:Y:S02]  /*de40*/  SHF.R.U64 R8, R11, UR4, R4.reuse ;  /* 0x000000040b087c19 */ /* 0x100fe40008001204 */
[----:B------:R-:W-:-:S03]  /*de50*/  SHF.R.U32.HI R13, RZ, UR4, R4 ;  /* 0x00000004ff0d7c19 */ /* 0x000fc60008011604 */
[----:B------:R-:W-:Y:S02]  /*de60*/  IMAD.MOV.U32 R4, RZ, RZ, R8 ;  /* 0x000000ffff047224 */ /* 0x000fe400078e0008 */
[----:B------:R-:W-:Y:S01]  /*de70*/  IMAD.MOV.U32 R5, RZ, RZ, R13 ;  /* 0x000000ffff057224 */ /* 0x000fe200078e000d */
[----:B01----:R-:W-:Y:S06]  /*de80*/  @!P0 BRA `(.L_x_318) ;  /* 0x0000000000288947 */ /* 0x003fec0003800000 */
[----:B------:R-:W-:Y:S02]  /*de90*/  ULDC UR4, c[0x0][0x64c] ;  /* 0x0001930000047ab9 */ /* 0x000fe40000000800 */
[----:B------:R-:W-:-:S05]  /*dea0*/  IADD3 R5, P0, R8, UR4, RZ ;  /* 0x0000000408057c10 */ /* 0x000fca000ff1e0ff */
[----:B------:R-:W-:-:S04]  /*deb0*/  IMAD.X R13, RZ, RZ, R13, P0 ;  /* 0x000000ffff0d7224 */ /* 0x000fc800000e060d */
[----:B------:R-:W-:-:S04]  /*dec0*/  IMAD.WIDE.U32 R6, R13, UR8, RZ ;  /* 0x000000080d067c25 */ /* 0x000fc8000f8e00ff */
[----:B------:R-:W-:-:S04]  /*ded0*/  IMAD.WIDE.U32 R6, P0, R5, UR9, R6 ;  /* 0x0000000905067c25 */ /* 0x000fc8000f800006 */
[----:B------:R-:W-:-:S04]  /*dee0*/  IMAD.WIDE.U32 R4, R5, UR8, RZ ;  /* 0x0000000805047c25 */ /* 0x000fc8000f8e00ff */
[----:B------:R-:W-:Y:S01]  /*def0*/  IMAD.MOV.U32 R4, RZ, RZ, R7 ;  /* 0x000000ffff047224 */ /* 0x000fe200078e0007 */
[----:B------:R-:W-:Y:S01]  /*df00*/  IADD3 RZ, P1, R5, R6, RZ ;  /* 0x0000000605ff7210 */ /* 0x000fe20007f3e0ff */
[----:B------:R-:W-:-:S04]  /*df10*/  IMAD.X R5, RZ, RZ, RZ, P0 ;  /* 0x000000ffff057224 */ /* 0x000fc800000e06ff */
[----:B------:R-:W-:-:S08]  /*df20*/  IMAD.WIDE.U32.X R4, R13, UR9, R4, P1 ;  /* 0x000000090d047c25 */ /* 0x000fd000088e0404 */
.L_x_318:
[----:B------:R-:W-:Y:S01]  /*df30*/  ISETP.NE.AND P0, PT, R2, 0x1, PT ;  /* 0x000000010200780c */ /* 0x000fe20003f05270 */
[----:B------:R-:W-:Y:S01]  /*df40*/  ULDC UR4, c[0x0][0x648] ;  /* 0x0001920000047ab9 */ /* 0x000fe20000000800 */
[----:B------:R-:W-:Y:S01]  /*df50*/  LOP3.LUT R11, R11, UR42, RZ, 0xc0, !PT ;  /* 0x0000002a0b0b7c12 */ /* 0x000fe2000f8ec0ff */
[----:B------:R-:W-:Y:S01]  /*df60*/  IMAD.MOV R12, RZ, RZ, -R12 ;  /* 0x000000ffff0c7224 */ /* 0x000fe200078e0a0c */
[----:B------:R-:W-:Y:S01]  /*df70*/  SHF.R.U64 R4, R4, UR4, R5 ;  /* 0x0000000404047c19 */ /* 0x000fe20008001205 */
[----:B------:R-:W-:Y:S01]  /*df80*/  ULDC UR4, c[0x0][0x638] ;  /* 0x00018e0000047ab9 */ /* 0x000fe20000000800 */
[----:B------:R-:W-:Y:S01]  /*df90*/  LOP3.LUT R31, R3, UR40, RZ, 0xc0, !PT ;  /* 0x00000028031f7c12 */ /* 0x000fe2000f8ec0ff */
[----:B------:R-:W-:Y:S02]  /*dfa0*/  ULDC UR5, c[0x0][0x610] ;  /* 0x0001840000057ab9 */ /* 0x000fe40000000800 */
[----:B------:R-:W-:Y:S02]  /*dfb0*/  IMAD.MOV R5, RZ, RZ, -R4 ;  /* 0x000000ffff057224 */ /* 0x000fe400078e0a04 */
[----:B------:R-:W-:-:S02]  /*dfc0*/  IMAD R11, R4, UR41, R11 ;  /* 0x00000029040b7c24 */ /* 0x000fc4000f8e020b */
[----:B------:R-:W-:Y:S02]  /*dfd0*/  @P0 IMAD R10, R9, R12, R0 ;  /* 0x0000000c090a0224 */ /* 0x000fe400078e0200 */
[----:B------:R-:W-:Y:S01]  /*dfe0*/  IMAD R8, R5, UR4, R8 ;  /* 0x0000000405087c24 */ /* 0x000fe2000f8e0208 */
[----:B------:R-:W-:Y:S01]  /*dff0*/  ULDC UR4, c[0x0][0x600] ;  /* 0x0001800000047ab9 */ /* 0x000fe20000000800 */
[----:B------:R-:W-:Y:S02]  /*e000*/  IMAD R10, R11, UR5, R10 ;  /* 0x000000050b0a7c24 */ /* 0x000fe4000f8e020a */
[----:B------:R-:W-:Y:S02]  /*e010*/  IMAD R31, R8, UR4, R31 ;  /* 0x00000004081f7c24 */ /* 0x000fe4000f8e021f */
[----:B------:R-:W-:-:S03]  /*e020*/  IMAD.MOV.U32 R0, RZ, RZ, 0x1 ;  /* 0x00000001ff007424 */ /* 0x000fc600078e00ff */
[----:B------:R-:W-:Y:S02]  /*e030*/  SEL R30, R31, R10, !P0 ;  /* 0x0000000a1f1e7207 */ /* 0x000fe40004000000 */
[----:B------:R-:W-:-:S07]  /*e040*/  SEL R31, R10, R31, !P0 ;  /* 0x0000001f0a1f7207 */ /* 0x000fce0004000000 */
.L_x_316:
[----:B------:R-:W-:Y:S05]  /*e050*/  BSYNC B0 ;  /* 0x0000000000007941 */ /* 0x000fea0003800000 */
.L_x_315:
[----:B------:R-:W-:-:S13]  /*e060*/  LOP3.LUT P0, RZ, R0, 0xff, RZ, 0xc0, !PT ;  /* 0x000000ff00ff7812 */ /* 0x000fda000780c0ff */
[----:B------:R-:W-:Y:S05]  /*e070*/  @P0 BRA `(.L_x_319) ;  /* 0xfffffff000a00947 */ /* 0x000fea000383ffff */
[----:B------:R-:W-:Y:S05]  /*e080*/  BSYNC B7 ;  /* 0x0000000000077941 */ /* 0x000fea0003800000 */
.L_x_305:
[----:B------:R-:W-:-:S03]  /*e090*/  UMOV UR4, 0xffffffff ;  /* 0xffffffff00047882 */ /* 0x000fc60000000000 */
[----:B------:R-:W-:Y:S05]  /*e0a0*/  BRA.DIV UR4, `(.L_x_320) ;  /* 0x0000000604447947 */ /* 0x000fea000b800000 */
[----:B------:R-:W-:-:S13]  /*e0b0*/  ELECT P6, URZ, PT ;  /* 0x00000000003f782f */ /* 0x000fda00038c0000 */
.L_x_336:
[----:B------:R-:W-:Y:S04]  /*e0c0*/  BSSY B0, `(.L_x_321) ;  /* 0x000002b000007945 */ /* 0x000fe80003800000 */
[----:B------:R-:W-:Y:S05]  /*e0d0*/  @!P6 BRA `(.L_x_322) ;  /* 0x0000000000a4e947 */ /* 0x000fea0003800000 */
[----:B------:R-:W-:-:S04]  /*e0e0*/  LOP3.LUT R19, R19, 0x2, RZ, 0xfc, !PT ;  /* 0x0000000213137812 */ /* 0x000fc800078efcff */
[----:B------:R-:W-:-:S13]  /*e0f0*/  ISETP.NE.AND P0, PT, R19, 0x3, PT ;  /* 0x000000031300780c */ /* 0x000fda0003f05270 */
[----:B------:R-:W-:Y:S05]  /*e100*/  @!P0 BRA `(.L_x_323) ;  /* 0x0000000000048947 */ /* 0x000fea0003800000 */
[----:B------:R-:W-:Y:S01]  /*e110*/  BPT.TRAP 0x1 ;  /* 0x000000040000795c */ /* 0x000fe20000300000 */
.L_x_323:
[----:B------:R-:W0:Y:S01]  /*e120*/  S2R R3, SR_CgaCtaId ;  /* 0x0000000000037919 */ /* 0x000e220000008800 */
[----:B------:R-:W-:Y:S02]  /*e130*/  MOV R0, 0x400 ;  /* 0x0000040000007802 */ /* 0x000fe40000000f00 */
[----:B------:R-:W-:Y:S02]  /*e140*/  SHF.L.U32 R2, R27, 0x1f, RZ ;  /* 0x0000001f1b027819 */ /* 0x000fe400000006ff */
[----:B0-----:R-:W-:-:S05]  /*e150*/  LEA R3, R3, R0, 0x18 ;  /* 0x0000000003037211 */ /* 0x001fca00078ec0ff */
[----:B------:R-:W-:-:S04]  /*e160*/  VIADD R3, R3, 0x20 ;  /* 0x0000002003037836 */ /* 0x000fc80000000000 */
[C---:B------:R-:W-:Y:S02]  /*e170*/  IMAD R5, R28.reuse, 0x8, R3 ;  /* 0x000000081c057824 */ /* 0x040fe400078e0203 */
[----:B------:R-:W-:Y:S02]  /*e180*/  VIADD R28, R28, 0x1 ;  /* 0x000000011c1c7836 */ /* 0x000fe40000000000 */
[----:B------:R-:W0:Y:S03]  /*e190*/  SYNCS.PHASECHK.TRANS64.TRYWAIT P0, [R5+URZ], R2 ;  /* 0x00000002050075a7 */ /* 0x000e26000800017f */
[----:B------:R-:W-:-:S04]  /*e1a0*/  ISETP.NE.AND P1, PT, R28, 0x4, PT ;  /* 0x000000041c00780c */ /* 0x000fc80003f25270 */
[----:B------:R-:W-:Y:S02]  /*e1b0*/  SEL R0, RZ, 0x1, P1 ;  /* 0x00000001ff007807 */ /* 0x000fe40000800000 */
[----:B------:R-:W-:Y:S02]  /*e1c0*/  SEL R28, R28, RZ, P1 ;  /* 0x000000ff1c1c7207 */ /* 0x000fe40000800000 */
[----:B------:R-:W-:-:S03]  /*e1d0*/  LOP3.LUT R27, R27, R0, RZ, 0x3c, !PT ;  /* 0x000000001b1b7212 */ /* 0x000fc600078e3cff */
[----:B------:R-:W-:Y:S01]  /*e1e0*/  IMAD R7, R28, 0x8, R3 ;  /* 0x000000081c077824 */ /* 0x000fe200078e0203 */
[----:B------:R-:W-:Y:S01]  /*e1f0*/  SHF.L.U32 R4, R27, 0x1f, RZ ;  /* 0x0000001f1b047819 */ /* 0x000fe200000006ff */
[----:B0-----:R-:W-:Y:S06]  /*e200*/  @!P0 BRA `(.L_x_324) ;  /* 0x00000004000c8947 */ /* 0x001fec0003800000 */
.L_x_337:
[----:B------:R-:W1:Y:S01]  /*e210*/  SYNCS.PHASECHK.TRANS64.TRYWAIT P0, [R7+URZ], R4 ;  /* 0x00000004070075a7 */ /* 0x000e62000800017f */
[----:B------:R-:W-:-:S05]  /*e220*/  VIADD R0, R28, 0x1 ;  /* 0x000000011c007836 */ /* 0x000fca0000000000 */
[----:B------:R-:W-:-:S04]  /*e230*/  ISETP.NE.AND P1, PT, R0, 0x4, PT ;  /* 0x000000040000780c */ /* 0x000fc80003f25270 */
[----:B0-----:R-:W-:Y:S02]  /*e240*/  SEL R2, RZ, 0x1, P1 ;  /* 0x00000001ff027807 */ /* 0x001fe40000800000 */
[----:B------:R-:W-:Y:S02]  /*e250*/  SEL R0, R0, RZ, P1 ;  /* 0x000000ff00007207 */ /* 0x000fe40000800000 */
[----:B------:R-:W-:-:S03]  /*e260*/  LOP3.LUT R27, R27, R2, RZ, 0x3c, !PT ;  /* 0x000000021b1b7212 */ /* 0x000fc600078e3cff */
[----:B------:R-:W-:Y:S01]  /*e270*/  IMAD R6, R0, 0x8, R3 ;  /* 0x0000000800067824 */ /* 0x000fe200078e0203 */
[----:B------:R-:W-:Y:S01]  /*e280*/  SHF.L.U32 R5, R27, 0x1f, RZ ;  /* 0x0000001f1b057819 */ /* 0x000fe200000006ff */
[----:B-1----:R-:W-:Y:S06]  /*e290*/  @!P0 BRA `(.L_x_325) ;  /* 0x0000000000fc8947 */ /* 0x002fec0003800000 */
.L_x_338:
[----:B------:R-:W1:Y:S01]  /*e2a0*/  SYNCS.PHASECHK.TRANS64.TRYWAIT P0, [R6+URZ], R5 ;  /* 0x00000005060075a7 */ /* 0x000e62000800017f */
[----:B------:R-:W-:-:S05]  /*e2b0*/  VIADD R0, R0, 0x1 ;  /* 0x0000000100007836 */ /* 0x000fca0000000000 */
[----:B------:R-:W-:-:S04]  /*e2c0*/  ISETP.NE.AND P1, PT, R0, 0x4, PT ;  /* 0x000000040000780c */ /* 0x000fc80003f25270 */
[----:B------:R-:W-:Y:S02]  /*e2d0*/  SEL R2, RZ, 0x1, P1 ;  /* 0x00000001ff027807 */ /* 0x000fe40000800000 */
[----:B------:R-:W-:Y:S02]  /*e2e0*/  SEL R0, R0, RZ, P1 ;  /* 0x000000ff00007207 */ /* 0x000fe40000800000 */
[----:B------:R-:W-:Y:S01]  /*e2f0*/  LOP3.LUT R2, R27, R2, RZ, 0x3c, !PT ;  /* 0x000000021b027212 */ /* 0x000fe200078e3cff */
[----:B-1----:R-:W-:Y:S06]  /*e300*/  @!P0 BRA `(.L_x_326) ;  /* 0x0000000000f48947 */ /* 0x002fec0003800000 */
.L_x_339:
[----:B------:R-:W-:Y:S01]  /*e310*/  IMAD R3, R0, 0x8, R3 ;  /* 0x0000000800037824 */ /* 0x000fe200078e0203 */
[----:B------:R-:W-:-:S07]  /*e320*/  SHF.L.U32 R0, R2, 0x1f, RZ ;  /* 0x0000001f02007819 */ /* 0x000fce00000006ff */
.L_x_327:
[----:B--2---:R2:W3:Y:S02]  /*e330*/  SYNCS.PHASECHK.TRANS64.TRYWAIT P0, [R3+URZ], R0 ;  /* 0x00000000030075a7 */ /* 0x0044e4000800017f */
[----:B---3--:R-:W-:Y:S05]  /*e340*/  @!P0 NANOSLEEP.SYNCS 0x989680 ;  /* 0x009896800000895d */ /* 0x008fea0003900000 */
[----:B------:R-:W3:Y:S02]  /*e350*/  @!P0 SYNCS.PHASECHK.TRANS64 P0, [R3+URZ], R0 ;  /* 0x00000000030085a7 */ /* 0x000ee4000800007f */
[----:B---3--:R-:W-:Y:S05]  /*e360*/  @!P0 BRA `(.L_x_327) ;  /* 0xfffffffc00f08947 */ /* 0x008fea000383ffff */
.L_x_322:
[----:B------:R-:W-:Y:S05]  /*e370*/  BSYNC B0 ;  /* 0x0000000000007941 */ /* 0x000fea0003800000 */
.L_x_321:
[----:B------:R-:W-:Y:S05]  /*e380*/  EXIT ;  /* 0x000000000000794d */ /* 0x000fea0003800000 */
.L_x_16:
[----:B------:R-:W-:Y:S02]  /*e390*/  IMAD.MOV.U32 R12, RZ, RZ, RZ ;  /* 0x000000ffff0c7224 */ /* 0x000fe400078e00ff */
[----:B------:R-:W-:Y:S02]  /*e3a0*/  IMAD.MOV.U32 R11, RZ, RZ, 0x1f ;  /* 0x0000001fff0b7424 */ /* 0x000fe400078e00ff */
[----:B------:R-:W-:-:S07]  /*e3b0*/  IMAD.MOV.U32 R15, RZ, RZ, -0x1 ;  /* 0xffffffffff0f7424 */ /* 0x000fce00078e00ff */
[----:B012--5:R-:W-:Y:S05]  /*e3c0*/  WARPSYNC.COLLECTIVE R15, `(.L_x_328) ;  /* 0x000000000f087348 */ /* 0x027fea0003c00000 */
[----:B------:R3:W4:Y:S02]  /*e3d0*/  SHFL.IDX P6, R14, R13, R12, R11 ;  /* 0x0000000c0d0e7389 */ /* 0x00072400000c000b */
[----:B012345:R-:W-:Y:S01]  /*e3e0*/  ENDCOLLECTIVE ;  /* 0x000000000000791b */ /* 0x03ffe20003800000 */
.L_x_328:
[----:B------:R-:W-:Y:S05]  /*e3f0*/  BRA `(.L_x_329) ;  /* 0xffffff2c00cc7947 */ /* 0x000fea000383ffff */
.L_x_20:
[----:B-1----:R1:W3:Y:S02]  /*e400*/  SYNCS.PHASECHK.TRANS64.TRYWAIT P1, [R4+URZ], R3 ;  /* 0x00000003040075a7 */ /* 0x0022e4000802017f */
[----:B---3--:R-:W-:Y:S05]  /*e410*/  @!P1 NANOSLEEP.SYNCS 0x989680 ;  /* 0x009896800000995d */ /* 0x008fea0003900000 */
[----:B------:R-:W3:Y:S02]  /*e420*/  @!P1 SYNCS.PHASECHK.TRANS64 P1, [R4+URZ], R3 ;  /* 0x00000003040095a7 */ /* 0x000ee4000802007f */
[----:B---3--:R-:W-:Y:S05]  /*e430*/  @!P1 BRA `(.L_x_20) ;  /* 0xfffffffc00f09947 */ /* 0x008fea000383ffff */
[----:B------:R-:W-:Y:S05]  /*e440*/  BRA `(.L_x_19) ;  /* 0xffffff2c00f87947 */ /* 0x000fea000383ffff */
.L_x_25:
[----:B0-----:R0:W1:Y:S02]  /*e450*/  SYNCS.PHASECHK.TRANS64.TRYWAIT P1, [R7+URZ], R8 ;  /* 0x00000008070075a7 */ /* 0x001064000802017f */
[----:B-1----:R-:W-:Y:S05]  /*e460*/  @!P1 NANOSLEEP.SYNCS 0x989680 ;  /* 0x009896800000995d */ /* 0x002fea0003900000 */
[----:B------:R-:W1:Y:S02]  /*e470*/  @!P1 SYNCS.PHASECHK.TRANS64 P1, [R7+URZ], R8 ;  /* 0x00000008070095a7 */ /* 0x000e64000802007f */
[----:B-1----:R-:W-:Y:S05]  /*e480*/  @!P1 BRA `(.L_x_25) ;  /* 0xfffffffc00f09947 */ /* 0x002fea000383ffff */
[----:B------:R-:W-:Y:S05]  /*e490*/  BRA `(.L_x_24) ;  /* 0xffffff3800d87947 */ /* 0x000fea000383ffff */
.L_x_33:
[----:B0-----:R0:W1:Y:S02]  /*e4a0*/  SYNCS.PHASECHK.TRANS64.TRYWAIT P1, [R10+URZ], R9 ;  /* 0x000000090a0075a7 */ /* 0x001064000802017f */
[----:B-1----:R-:W-:Y:S05]  /*e4b0*/  @!P1 NANOSLEEP.SYNCS 0x989680 ;  /* 0x009896800000995d */ /* 0x002fea0003900000 */
[----:B------:R-:W1:Y:S02]  /*e4c0*/  @!P1 SYNCS.PHASECHK.TRANS64 P1, [R10+URZ], R9 ;  /* 0x000000090a0095a7 */ /* 0x000e64000802007f */
[----:B-1----:R-:W-:Y:S05]  /*e4d0*/  @!P1 BRA `(.L_x_33) ;  /* 0xfffffffc00f09947 */ /* 0x002fea000383ffff */
[----:B------:R-:W-:Y:S05]  /*e4e0*/  BRA `(.L_x_32) ;  /* 0xffffff4400a07947 */ /* 0x000fea000383ffff */
.L_x_306:
[----:B------:R-:W-:Y:S01]  /*e4f0*/  BSSY B0, `(.L_x_330) ;  /* 0x0000006000007945 */ /* 0x000fe20003800000 */
[----:B------:R-:W-:-:S07]  /*e500*/  IMAD.MOV.U32 R15, RZ, RZ, -0x1 ;  /* 0xffffffffff0f7424 */ /* 0x000fce00078e00ff */
[----:B------:R-:W-:Y:S05]  /*e510*/  WARPSYNC.COLLECTIVE R15, `(.L_x_331) ;  /* 0x000000000f0c7348 */ /* 0x000fea0003c00000 */
[----:B------:R-:W-:Y:S02]  /*e520*/  ELECT P6, UR62, PT ;  /* 0x00000000003e782f */ /* 0x000fe400038c0000 */
[----:B------:R-:W-:Y:S01]  /*e530*/  MOV R14, UR62 ;  /* 0x0000003e000e7c02 */ /* 0x000fe20008000f00 */
[----:B------:R-:W-:Y:S10]  /*e540*/  ENDCOLLECTIVE ;  /* 0x000000000000791b */ /* 0x000ff40003800000 */
.L_x_331:
[----:B------:R-:W-:Y:S05]  /*e550*/  BSYNC B0 ;  /* 0x0000000000007941 */ /* 0x000fea0003800000 */
.L_x_330:
[----:B------:R-:W-:Y:S05]  /*e560*/  BRA `(.L_x_332) ;  /* 0xffffffec00707947 */ /* 0x000fea000383ffff */
.L_x_311:
[----:B0-----:R0:W2:Y:S02]  /*e570*/  SYNCS.PHASECHK.TRANS64.TRYWAIT P0, [R7+URZ+0x20], R4 ;  /* 0x00002004070075a7 */ /* 0x0010a4000800017f */
[----:B--2---:R-:W-:Y:S05]  /*e580*/  @!P0 NANOSLEEP.SYNCS 0x989680 ;  /* 0x009896800000895d */ /* 0x004fea0003900000 */
[----:B------:R-:W2:Y:S02]  /*e590*/  @!P0 SYNCS.PHASECHK.TRANS64 P0, [R7+URZ+0x20], R4 ;  /* 0x00002004070085a7 */ /* 0x000ea4000800007f */
[----:B--2---:R-:W-:Y:S05]  /*e5a0*/  @!P0 BRA `(.L_x_311) ;  /* 0xfffffffc00f08947 */ /* 0x004fea000383ffff */
[----:B------:R-:W-:Y:S05]  /*e5b0*/  BRA `(.L_x_333) ;  /* 0xfffffff000447947 */ /* 0x000fea000383ffff */
.L_x_320:
[----:B------:R-:W-:Y:S01]  /*e5c0*/  BSSY B0, `(.L_x_334) ;  /* 0x0000006000007945 */ /* 0x000fe20003800000 */
[----:B------:R-:W-:-:S07]  /*e5d0*/  IMAD.MOV.U32 R15, RZ, RZ, -0x1 ;  /* 0xffffffffff0f7424 */ /* 0x000fce00078e00ff */
[----:B------:R-:W-:Y:S05]  /*e5e0*/  WARPSYNC.COLLECTIVE R15, `(.L_x_335) ;  /* 0x000000000f0c7348 */ /* 0x000fea0003c00000 */
[----:B------:R-:W-:Y:S02]  /*e5f0*/  ELECT P6, UR62, PT ;  /* 0x00000000003e782f */ /* 0x000fe400038c0000 */
[----:B------:R-:W-:Y:S01]  /*e600*/  MOV R14, UR62 ;  /* 0x0000003e000e7c02 */ /* 0x000fe20008000f00 */
[----:B------:R-:W-:Y:S10]  /*e610*/  ENDCOLLECTIVE ;  /* 0x000000000000791b */ /* 0x000ff40003800000 */
.L_x_335:
[----:B------:R-:W-:Y:S05]  /*e620*/  BSYNC B0 ;  /* 0x0000000000007941 */ /* 0x000fea0003800000 */
.L_x_334:
[----:B------:R-:W-:Y:S05]  /*e630*/  BRA `(.L_x_336) ;  /* 0xfffffff800a07947 */ /* 0x000fea000383ffff */
.L_x_324:
[----:B0-----:R0:W1:Y:S02]  /*e640*/  SYNCS.PHASECHK.TRANS64.TRYWAIT P0, [R5+URZ], R2 ;  /* 0x00000002050075a7 */ /* 0x001064000800017f */
[----:B-1----:R-:W-:Y:S05]  /*e650*/  @!P0 NANOSLEEP.SYNCS 0x989680 ;  /* 0x009896800000895d */ /* 0x002fea0003900000 */
[----:B------:R-:W1:Y:S02]  /*e660*/  @!P0 SYNCS.PHASECHK.TRANS64 P0, [R5+URZ], R2 ;  /* 0x00000002050085a7 */ /* 0x000e64000800007f */
[----:B-1----:R-:W-:Y:S05]  /*e670*/  @!P0 BRA `(.L_x_324) ;  /* 0xfffffffc00f08947 */ /* 0x002fea000383ffff */
[----:B------:R-:W-:Y:S05]  /*e680*/  BRA `(.L_x_337) ;  /* 0xfffffff800e07947 */ /* 0x000fea000383ffff */
.L_x_325:
[----:B0-----:R0:W1:Y:S02]  /*e690*/  SYNCS.PHASECHK.TRANS64.TRYWAIT P0, [R7+URZ], R4 ;  /* 0x00000004070075a7 */ /* 0x001064000800017f */
[----:B-1----:R-:W-:Y:S05]  /*e6a0*/  @!P0 NANOSLEEP.SYNCS 0x989680 ;  /* 0x009896800000895d */ /* 0x002fea0003900000 */
[----:B------:R-:W1:Y:S02]  /*e6b0*/  @!P0 SYNCS.PHASECHK.TRANS64 P0, [R7+URZ], R4 ;  /* 0x00000004070085a7 */ /* 0x000e64000800007f */
[----:B-1----:R-:W-:Y:S05]  /*e6c0*/  @!P0 BRA `(.L_x_325) ;  /* 0xfffffffc00f08947 */ /* 0x002fea000383ffff */
[----:B------:R-:W-:Y:S05]  /*e6d0*/  BRA `(.L_x_338) ;  /* 0xfffffff800f07947 */ /* 0x000fea000383ffff */
.L_x_326:
[----:B-1----:R1:W2:Y:S02]  /*e6e0*/  SYNCS.PHASECHK.TRANS64.TRYWAIT P0, [R6+URZ], R5 ;  /* 0x00000005060075a7 */ /* 0x0022a4000800017f */
[----:B--2---:R-:W-:Y:S05]  /*e6f0*/  @!P0 NANOSLEEP.SYNCS 0x989680 ;  /* 0x009896800000895d */ /* 0x004fea0003900000 */
[----:B------:R-:W2:Y:S02]  /*e700*/  @!P0 SYNCS.PHASECHK.TRANS64 P0, [R6+URZ], R5 ;  /* 0x00000005060085a7 */ /* 0x000ea4000800007f */
[----:B--2---:R-:W-:Y:S05]  /*e710*/  @!P0 BRA `(.L_x_326) ;  /* 0xfffffffc00f08947 */ /* 0x004fea000383ffff */
[----:B------:R-:W-:Y:S05]  /*e720*/  BRA `(.L_x_339) ;  /* 0xfffffff800f87947 */ /* 0x000fea000383ffff */
.L_x_340:
[----:B------:R-:W-:-:S00]  /*e730*/  BRA `(.L_x_340) ;  /* 0xfffffffc00fc7947 */ /* 0x000fc0000383ffff */
[----:B------:R-:W-:-:S00]  /*e740*/  NOP ;  /* 0x0000000000007918 */ /* 0x000fc00000000000 */
        /* <DEDUP_REMOVED lines=11> */
.L_x_341:


//--------------------- .nv.global.init           --------------------------
	.section	.nv.global.init,"aw",@progbits
.nv.global.init:
	.type		$str$24,@object
	.size		$str$24,($str$25 - $str$24)
$str$24:
        /*0000*/ 	.byte	0x28, 0x61, 0x64, 0x64, 0x72, 0x65, 0x73, 0x73, 0x20, 0x26, 0x20, 0x6d, 0x61, 0x73, 0x6b, 0x29
        /*0010*/ 	.byte	0x20, 0x3d, 0x3d, 0x20, 0x30, 0x00
	.type		$str$25,@object
	.size		$str$25,(__unnamed_1 - $str$25)
$str$25:
        /*0016*/ 	.byte	0x2f, 0x74, 0x6d, 0x70, 0x2f, 0x63, 0x75, 0x74, 0x6c, 0x61, 0x73, 0x73, 0x5f, 0x73, 0x77, 0x65
        /*0026*/ 	.byte	0x65, 0x70, 0x5f, 0x73, 0x72, 0x63, 0x2f, 0x69, 0x6e, 0x63, 0x6c, 0x75, 0x64, 0x65, 0x2f, 0x63
        /*0036*/ 	.byte	0x75, 0x74, 0x65, 0x2f, 0x70, 0x6f, 0x69, 0x6e, 0x74, 0x65, 0x72, 0x5f, 0x66, 0x6c, 0x61, 0x67
        /*0046*/ 	.byte	0x67, 0x65, 0x64, 0x2e, 0x68, 0x70, 0x70, 0x00
	.type		__unnamed_1,@object
	.size		__unnamed_1,(__unnamed_2 - __unnamed_1)
__unnamed_1:
        /*004e*/ 	.byte	0x61, 0x75, 0x74, 0x6f, 0x20, 0x63, 0x75, 0x74, 0x65, 0x3a, 0x3a, 0x61, 0x73, 0x5f, 0x70, 0x6f
        /* <DEDUP_REMOVED lines=28> */
        /*021e*/ 	.byte	0x20, 0x26, 0x5d, 0x00
	.type		__unnamed_2,@object
	.size		__unnamed_2,(.L_1 - __unnamed_2)
__unnamed_2:
        /* <DEDUP_REMOVED lines=30> */
.L_1:


//--------------------- .nv.shared._ZN7cutlass13device_kernelINS_4gemm6kernel13GemmUniversalIN4cute5tupleIJiiiiEEENS1_10collective13CollectiveMmaINS1_39MainloopSm90TmaGmmaRmemAWarpSpecializedILi4ENS5_IJNS4_1CILi1EEESB_SB_EEENS1_35KernelTmaWarpSpecializedCooperativeEEENS5_IJNSA_ILi128EEENSA_ILi256EEESF_EEENS_12float_e4m3_tENS5_IJlSB_lEEESI_NS5_IJSB_llEEENS4_8TiledMMAINS4_8MMA_AtomIJNS4_4SM904GMMA31MMA_64x256x32_F32E4M3E4M3_RS_TNILNSO_7ScaleInE1ELSQ_1EEEEEENS4_6LayoutINS5_IJNSA_ILi2EEESB_SB_EEENS5_IJSB_NSA_ILi0EEESW_EEEEENS5_IJNS4_10UnderscoreESZ_SZ_EEEEENS4_13SM90_TMA_LOADENS4_14ComposedLayoutINS4_7SwizzleILi3ELi4ELi3EEENS4_18smem_ptr_flag_bitsILi8EEENST_INS5_IJNSA_ILi8EEESF_EEENS5_IJSF_SB_EEEEEEEvNS4_8identityES12_NS13_IS15_S17_NST_INS5_IJSF_S18_EEENS5_IJSB_SF_EEEEEEENS4_9Copy_AtomIJNS4_39AutoVectorizingCopyWithAssumedAlignmentILi128EEESI_EEES1D_EENS_8epilogue10collective6detail29Sm90TmaWarpSpecializedAdapterINS1O_15DefaultEpilogueISI_SJ_SJ_NS1N_6thread17LinearCombinationISI_Li1EffLNS1S_9ScaleType4KindE0ELNS_15FloatRoundStyleE2ESI_EENS1_15EpilogueDefaultEEEEEvvEEEEvNT_6ParamsE --------------------------
	.section	.nv.shared._ZN7cutlass13device_kernelINS_4gemm6kernel13GemmUniversalIN4cute5tupleIJiiiiEEENS1_10collective13CollectiveMmaINS1_39MainloopSm90TmaGmmaRmemAWarpSpecializedILi4ENS5_IJNS4_1CILi1EEESB_SB_EEENS1_35KernelTmaWarpSpecializedCooperativeEEENS5_IJNSA_ILi128EEENSA_ILi256EEESF_EEENS_12float_e4m3_tENS5_IJlSB_lEEESI_NS5_IJSB_llEEENS4_8TiledMMAINS4_8MMA_AtomIJNS4_4SM904GMMA31MMA_64x256x32_F32E4M3E4M3_RS_TNILNSO_7ScaleInE1ELSQ_1EEEEEENS4_6LayoutINS5_IJNSA_ILi2EEESB_SB_EEENS5_IJSB_NSA_ILi0EEESW_EEEEENS5_IJNS4_10UnderscoreESZ_SZ_EEEEENS4_13SM90_TMA_LOADENS4_14ComposedLayoutINS4_7SwizzleILi3ELi4ELi3EEENS4_18smem_ptr_flag_bitsILi8EEENST_INS5_IJNSA_ILi8EEESF_EEENS5_IJSF_SB_EEEEEEEvNS4_8identityES12_NS13_IS15_S17_NST_INS5_IJSF_S18_EEENS5_IJSB_SF_EEEEEEENS4_9Copy_AtomIJNS4_39AutoVectorizingCopyWithAssumedAlignmentILi128EEESI_EEES1D_EENS_8epilogue10collective6detail29Sm90TmaWarpSpecializedAdapterINS1O_15DefaultEpilogueISI_SJ_SJ_NS1N_6thread17LinearCombinationISI_Li1EffLNS1S_9ScaleType4KindE0ELNS_15FloatRoundStyleE2ESI_EENS1_15EpilogueDefaultEEEEEvvEEEEvNT_6ParamsE,"aw",@nobits
	.sectionflags	@""
	.align	16
	.zero		1024


//--------------------- .nv.shared.reserved.0     --------------------------
	.section	.nv.shared.reserved.0,"aw",@nobits
	.weak		__nv_reservedSMEM_offset_0_alias
	.size		__nv_reservedSMEM_offset_0_alias, 0, 0
	.other		__nv_reservedSMEM_offset_0_alias,@"STO_CUDA_RESERVED_SHARED STV_DEFAULT"
__nv_reservedSMEM_offset_0_alias:
	.zero		0


//--------------------- .nv.global                --------------------------
	.section	.nv.global,"aw",@nobits
.nv.global:
	.type		_ZN40_INTERNAL_dd97d989_4_k_cu_5b5bf38a_159204cute1_E,@object
	.size		_ZN40_INTERNAL_dd97d989_4_k_cu_5b5bf38a_159204cute1_E,(_ZN40_INTERNAL_dd97d989_4_k_cu_5b5bf38a_159204cuda3std3__45__cpo6cbeginE - _ZN40_INTERNAL_dd97d989_4_k_cu_5b5bf38a_159204cute1_E)
_ZN40_INTERNAL_dd97d989_4_k_cu_5b5bf38a_159204cute1_E:
	.zero		1
	.type		_ZN40_INTERNAL_dd97d989_4_k_cu_5b5bf38a_159204cuda3std3__45__cpo6cbeginE,@object
	.size		_ZN40_INTERNAL_dd97d989_4_k_cu_5b5bf38a_159204cuda3std3__45__cpo6cbeginE,(_ZN40_INTERNAL_dd97d989_4_k_cu_5b5bf38a_159204cuda3std3__48in_placeE - _ZN40_INTERNAL_dd97d989_4_k_cu_5b5bf38a_159204cuda3std3__45__cpo6cbeginE)
_ZN40_INTERNAL_dd97d989_4_k_cu_5b5bf38a_159204cuda3std3__45__cpo6cbeginE:
	.zero		1
	.type		_ZN40_INTERNAL_dd97d989_4_k_cu_5b5bf38a_159204cuda3std3__48in_placeE,@object
	.size		_ZN40_INTERNAL_dd97d989_4_k_cu_5b5bf38a_159204cuda3std3__48in_placeE,(_ZN40_INTERNAL_dd97d989_4_k_cu_5b5bf38a_159204cuda3std6ranges3__45__cpo9iter_moveE - _ZN40_INTERNAL_dd97d989_4_k_cu_5b5bf38a_159204cuda3std3__48in_placeE)
_ZN40_INTERNAL_dd97d989_4_k_cu_5b5bf38a_159204cuda3std3__48in_placeE:
	.zero		1
	.type		_ZN40_INTERNAL_dd97d989_4_k_cu_5b5bf38a_159204cuda3std6ranges3__45__cpo9iter_moveE,@object
	.size		_ZN40_INTERNAL_dd97d989_4_k_cu_5b5bf38a_159204cuda3std6ranges3__45__cpo9iter_moveE,(_ZN40_INTERNAL_dd97d989_4_k_cu_5b5bf38a_159204cuda3std3__45__cpo5beginE - _ZN40_INTERNAL_dd97d989_4_k_cu_5b5bf38a_159204cuda3std6ranges3__45__cpo9iter_moveE)
_ZN40_INTERNAL_dd97d989_4_k_cu_5b5bf38a_159204cuda3std6ranges3__45__cpo9iter_moveE:
	.zero		1
	.type		_ZN40_INTERNAL_dd97d989_4_k_cu_5b5bf38a_159204cuda3std3__45__cpo5beginE,@object
	.size		_ZN40_INTERNAL_dd97d989_4_k_cu_5b5bf38a_159204cuda3std3__45__cpo5beginE,(_ZN40_INTERNAL_dd97d989_4_k_cu_5b5bf38a_159204cuda3std3__442_GLOBAL__N__dd97d989_4_k_cu_5b5bf38a_159206ignoreE - _ZN40_INTERNAL_dd97d989_4_k_cu_5b5bf38a_159204cuda3std3__45__cpo5beginE)
_ZN40_INTERNAL_dd97d989_4_k_cu_5b5bf38a_159204cuda3std3__45__cpo5beginE:
	.zero		1
	.type		_ZN40_INTERNAL_dd97d989_4_k_cu_5b5bf38a_159204cuda3std3__442_GLOBAL__N__dd97d989_4_k_cu_5b5bf38a_159206ignoreE,@object
	.size		_ZN40_INTERNAL_dd97d989_4_k_cu_5b5bf38a_159204cuda3std3__442_GLOBAL__N__dd97d989_4_k_cu_5b5bf38a_159206ignoreE,(_ZN40_INTERNAL_dd97d989_4_k_cu_5b5bf38a_159204cute7productE - _ZN40_INTERNAL_dd97d989_4_k_cu_5b5bf38a_159204cuda3std3__442_GLOBAL__N__dd97d989_4_k_cu_5b5bf38a_159206ignoreE)
_ZN40_INTERNAL_dd97d989_4_k_cu_5b5bf38a_159204cuda3std3__442_GLOBAL__N__dd97d989_4_k_cu_5b5bf38a_159206ignoreE:
	.zero		1
	.type		_ZN40_INTERNAL_dd97d989_4_k_cu_5b5bf38a_159204cute7productE,@object
	.size		_ZN40_INTERNAL_dd97d989_4_k_cu_5b5bf38a_159204cute7productE,(_ZN40_INTERNAL_dd97d989_4_k_cu_5b5bf38a_159204cuda3std3__45__cpo3endE - _ZN40_INTERNAL_dd97d989_4_k_cu_5b5bf38a_159204cute7productE)
_ZN40_INTERNAL_dd97d989_4_k_cu_5b5bf38a_159204cute7productE:
	.zero		1
	.type		_ZN40_INTERNAL_dd97d989_4_k_cu_5b5bf38a_159204cuda3std3__45__cpo3endE,@object
	.size		_ZN40_INTERNAL_dd97d989_4_k_cu_5b5bf38a_159204cuda3std3__45__cpo3endE,(_ZN40_INTERNAL_dd97d989_4_k_cu_5b5bf38a_159204cuda3std3__419piecewise_constructE - _ZN40_INTERNAL_dd97d989_4_k_cu_5b5bf38a_159204cuda3std3__45__cpo3endE)
_ZN40_INTERNAL_dd97d989_4_k_cu_5b5bf38a_159204cuda3std3__45__cpo3endE:
	.zero		1
	.type		_ZN40_INTERNAL_dd97d989_4_k_cu_5b5bf38a_159204cuda3std3__419piecewise_constructE,@object
	.size		_ZN40_INTERNAL_dd97d989_4_k_cu_5b5bf38a_159204cuda3std3__419piecewise_constructE,(_ZN40_INTERNAL_dd97d989_4_k_cu_5b5bf38a_159204cuda3std3__45__cpo4cendE - _ZN40_INTERNAL_dd97d989_4_k_cu_5b5bf38a_159204cuda3std3__419piecewise_constructE)
_ZN40_INTERNAL_dd97d989_4_k_cu_5b5bf38a_159204cuda3std3__419piecewise_constructE:
	.zero		1
	.type		_ZN40_INTERNAL_dd97d989_4_k_cu_5b5bf38a_159204cuda3std3__45__cpo4cendE,@object
	.size		_ZN40_INTERNAL_dd97d989_4_k_cu_5b5bf38a_159204cuda3std3__45__cpo4cendE,(_ZN40_INTERNAL_dd97d989_4_k_cu_5b5bf38a_159204cuda3std6ranges3__45__cpo4swapE - _ZN40_INTERNAL_dd97d989_4_k_cu_5b5bf38a_159204cuda3std3__45__cpo4cendE)
_ZN40_INTERNAL_dd97d989_4_k_cu_5b5bf38a_159204cuda3std3__45__cpo4cendE:
	.zero		1
	.type		_ZN40_INTERNAL_dd97d989_4_k_cu_5b5bf38a_159204cuda3std6ranges3__45__cpo4swapE,@object
	.size		_ZN40_INTERNAL_dd97d989_4_k_cu_5b5bf38a_159204cuda3std6ranges3__45__cpo4swapE,(.L_9 - _ZN40_INTERNAL_dd97d989_4_k_cu_5b5bf38a_159204cuda3std6ranges3__45__cpo4swapE)
_ZN40_INTERNAL_dd97d989_4_k_cu_5b5bf38a_159204cuda3std6ranges3__45__cpo4swapE:
	.zero		1
.L_9:


//--------------------- .nv.constant0._ZN7cutlass13device_kernelINS_4gemm6kernel13GemmUniversalIN4cute5tupleIJiiiiEEENS1_10collective13CollectiveMmaINS1_39MainloopSm90TmaGmmaRmemAWarpSpecializedILi4ENS5_IJNS4_1CILi1EEESB_SB_EEENS1_35KernelTmaWarpSpecializedCooperativeEEENS5_IJNSA_ILi128EEENSA_ILi256EEESF_EEENS_12float_e4m3_tENS5_IJlSB_lEEESI_NS5_IJSB_llEEENS4_8TiledMMAINS4_8MMA_AtomIJNS4_4SM904GMMA31MMA_64x256x32_F32E4M3E4M3_RS_TNILNSO_7ScaleInE1ELSQ_1EEEEEENS4_6LayoutINS5_IJNSA_ILi2EEESB_SB_EEENS5_IJSB_NSA_ILi0EEESW_EEEEENS5_IJNS4_10UnderscoreESZ_SZ_EEEEENS4_13SM90_TMA_LOADENS4_14ComposedLayoutINS4_7SwizzleILi3ELi4ELi3EEENS4_18smem_ptr_flag_bitsILi8EEENST_INS5_IJNSA_ILi8EEESF_EEENS5_IJSF_SB_EEEEEEEvNS4_8identityES12_NS13_IS15_S17_NST_INS5_IJSF_S18_EEENS5_IJSB_SF_EEEEEEENS4_9Copy_AtomIJNS4_39AutoVectorizingCopyWithAssumedAlignmentILi128EEESI_EEES1D_EENS_8epilogue10collective6detail29Sm90TmaWarpSpecializedAdapterINS1O_15DefaultEpilogueISI_SJ_SJ_NS1N_6thread17LinearCombinationISI_Li1EffLNS1S_9ScaleType4KindE0ELNS_15FloatRoundStyleE2ESI_EENS1_15EpilogueDefaultEEEEEvvEEEEvNT_6ParamsE --------------------------
	.section	.nv.constant0._ZN7cutlass13device_kernelINS_4gemm6kernel13GemmUniversalIN4cute5tupleIJiiiiEEENS1_10collective13CollectiveMmaINS1_39MainloopSm90TmaGmmaRmemAWarpSpecializedILi4ENS5_IJNS4_1CILi1EEESB_SB_EEENS1_35KernelTmaWarpSpecializedCooperativeEEENS5_IJNSA_ILi128EEENSA_ILi256EEESF_EEENS_12float_e4m3_tENS5_IJlSB_lEEESI_NS5_IJSB_llEEENS4_8TiledMMAINS4_8MMA_AtomIJNS4_4SM904GMMA31MMA_64x256x32_F32E4M3E4M3_RS_TNILNSO_7ScaleInE1ELSQ_1EEEEEENS4_6LayoutINS5_IJNSA_ILi2EEESB_SB_EEENS5_IJSB_NSA_ILi0EEESW_EEEEENS5_IJNS4_10UnderscoreESZ_SZ_EEEEENS4_13SM90_TMA_LOADENS4_14ComposedLayoutINS4_7SwizzleILi3ELi4ELi3EEENS4_18smem_ptr_flag_bitsILi8EEENST_INS5_IJNSA_ILi8EEESF_EEENS5_IJSF_SB_EEEEEEEvNS4_8identityES12_NS13_IS15_S17_NST_INS5_IJSF_S18_EEENS5_IJSB_SF_EEEEEEENS4_9Copy_AtomIJNS4_39AutoVectorizingCopyWithAssumedAlignmentILi128EEESI_EEES1D_EENS_8epilogue10collective6detail29Sm90TmaWarpSpecializedAdapterINS1O_15DefaultEpilogueISI_SJ_SJ_NS1N_6thread17LinearCombinationISI_Li1EffLNS1S_9ScaleType4KindE0ELNS_15FloatRoundStyleE2ESI_EENS1_15EpilogueDefaultEEEEEvvEEEEvNT_6ParamsE,"a",@progbits
	.sectionflags	@""
	.align	4
.nv.constant0._ZN7cutlass13device_kernelINS_4gemm6kernel13GemmUniversalIN4cute5tupleIJiiiiEEENS1_10collective13CollectiveMmaINS1_39MainloopSm90TmaGmmaRmemAWarpSpecializedILi4ENS5_IJNS4_1CILi1EEESB_SB_EEENS1_35KernelTmaWarpSpecializedCooperativeEEENS5_IJNSA_ILi128EEENSA_ILi256EEESF_EEENS_12float_e4m3_tENS5_IJlSB_lEEESI_NS5_IJSB_llEEENS4_8TiledMMAINS4_8MMA_AtomIJNS4_4SM904GMMA31MMA_64x256x32_F32E4M3E4M3_RS_TNILNSO_7ScaleInE1ELSQ_1EEEEEENS4_6LayoutINS5_IJNSA_ILi2EEESB_SB_EEENS5_IJSB_NSA_ILi0EEESW_EEEEENS5_IJNS4_10UnderscoreESZ_SZ_EEEEENS4_13SM90_TMA_LOADENS4_14ComposedLayoutINS4_7SwizzleILi3ELi4ELi3EEENS4_18smem_ptr_flag_bitsILi8EEENST_INS5_IJNSA_ILi8EEESF_EEENS5_IJSF_SB_EEEEEEEvNS4_8identityES12_NS13_IS15_S17_NST_INS5_IJSF_S18_EEENS5_IJSB_SF_EEEEEEENS4_9Copy_AtomIJNS4_39AutoVectorizingCopyWithAssumedAlignmentILi128EEESI_EEES1D_EENS_8epilogue10collective6detail29Sm90TmaWarpSpecializedAdapterINS1O_15DefaultEpilogueISI_SJ_SJ_NS1N_6thread17LinearCombinationISI_Li1EffLNS1S_9ScaleType4KindE0ELNS_15FloatRoundStyleE2ESI_EENS1_15EpilogueDefaultEEEEEvvEEEEvNT_6ParamsE:
	.zero		1664


//--------------------- SYMBOLS --------------------------

	.type		.nv.reservedSmem.offset0,@object
	.size		.nv.reservedSmem.offset0,0x4
	.type		__assertfail,@function
